// auto-generated by cutlass_sweep.gemm — config: {"arch": "sm_100", "cluster_m": 1, "cluster_n": 1, "dtype": "fp32", "dtype_b": "fp32", "layout": "nt", "stages": 0, "tile_k": 32, "tile_m": 128, "tile_n": 256}
#include "cutlass/cutlass.h"
#include "cutlass/gemm/collective/collective_builder.hpp"
#include "cutlass/gemm/device/gemm_universal_adapter.h"
#include "cutlass/gemm/kernel/gemm_universal.hpp"
#include "cutlass/epilogue/collective/collective_builder.hpp"

using ElemA = float;
using ElemB = float;
using ElemCD = float;
using Acc  = float;
using TileShape    = cute::Shape<cute::_128, cute::_256, cute::_32>;
using ClusterShape = cute::Shape<cute::_1, cute::_1, cute::_1>;

using CollectiveEpilogue = typename cutlass::epilogue::collective::CollectiveBuilder<
    cutlass::arch::Sm100, cutlass::arch::OpClassTensorOp,
    TileShape, ClusterShape,
    cutlass::epilogue::collective::EpilogueTileAuto,
    Acc, Acc,
    ElemCD, cutlass::layout::RowMajor, 128 / cutlass::sizeof_bits<ElemCD>::value,
    ElemCD, cutlass::layout::RowMajor, 128 / cutlass::sizeof_bits<ElemCD>::value,
    cutlass::epilogue::collective::EpilogueScheduleAuto
  >::CollectiveOp;

using CollectiveMainloop = typename cutlass::gemm::collective::CollectiveBuilder<
    cutlass::arch::Sm100, cutlass::arch::OpClassTensorOp,
    ElemA, cutlass::layout::RowMajor, 128 / cutlass::sizeof_bits<ElemA>::value,
    ElemB, cutlass::layout::ColumnMajor, 128 / cutlass::sizeof_bits<ElemB>::value,
    Acc,
    TileShape, ClusterShape,
    cutlass::gemm::collective::StageCountAutoCarveout<static_cast<int>(sizeof(typename CollectiveEpilogue::SharedStorage))>,
    cutlass::gemm::collective::KernelScheduleAuto
  >::CollectiveOp;

using GemmKernel = cutlass::gemm::kernel::GemmUniversal<
    cute::Shape<int,int,int,int>,
    CollectiveMainloop,
    CollectiveEpilogue
>;
using Gemm = cutlass::gemm::device::GemmUniversalAdapter<GemmKernel>;

// Force the device kernel symbol into the cubin without needing a host main.
auto* _anchor = &cutlass::device_kernel<GemmKernel>;


// ===== COMPILED SASS (sm_100a) =====

	.target	sm_100a

	.elftype	@"ET_EXEC"


//--------------------- .note.nv.tkinfo           --------------------------
	.section	.note.nv.tkinfo,"",@"SHT_NOTE"
	.sectionflags	@"SHF_NOTE_NV_TKINFO"
	.tkinfo
        /*0018*/ 	.word	0x00000002
        /*0030*/ 	.string	""
        /*0030*/ 	.string	"ptxas"
        /*0030*/ 	.string	"Cuda compilation tools, release 13.0, V13.0.88"
        /*0030*/ 	.string	"Build cuda_13.0.r13.0/compiler.36424714_0"
        /*0030*/ 	.string	"-arch sm_100a -m 64 "



//--------------------- .note.nv.cuinfo           --------------------------
	.section	.note.nv.cuinfo,"",@"SHT_NOTE"
	.sectionflags	@"SHF_NOTE_NV_CUINFO"
        /*0018*/ 	.short	0x0002
        /*001a*/ 	.short	0x0064
        /*001c*/ 	.short	0x0082
	.zero		2


//--------------------- .nv.info                  --------------------------
	.section	.nv.info,"",@"SHT_CUDA_INFO"
	.align	4


	//----- nvinfo : EIATTR_REGCOUNT
	.align		4
        /*0000*/ 	.byte	0x04, 0x2f
        /*0002*/ 	.short	(.L_19 - .L_18)
	.align		4
.L_18:
        /*0004*/ 	.word	index@(_ZN7cutlass13device_kernelINS_4gemm6kernel13GemmUniversalIN4cute5tupleIJiiiiEEENS1_10collective13CollectiveMmaINS1_35MainloopSm100TmaUmmaWarpSpecializedILi3ELi2ELi2ENS5_IJNS4_1CILi1EEESB_SB_EEEEENS5_IJNSA_ILi128EEENSA_ILi256EEENSA_ILi32EEEEEEfNS5_IJlSB_lEEEfSI_NS4_8TiledMMAINS4_8MMA_AtomIJNS4_17SM100_MMA_TF32_SSINS_10tfloat32_tESM_fLi128ELi256ELNS4_4UMMA5MajorE0ELSO_0ELNSN_7ScaleInE0ELSP_0EEEEEENS4_6LayoutISC_NS5_IJNSA_ILi0EEEST_ST_EEEEENS5_IJNS4_10UnderscoreESW_SW_EEEEENS4_13SM90_TMA_LOADENS4_14ComposedLayoutINS4_7SwizzleILi3ELi4ELi3EEENS4_18smem_ptr_flag_bitsILi32EEENSS_INS5_IJNSA_ILi8EEESG_EEENS5_IJSG_SB_EEEEEEEvNS4_8identityESZ_S19_vS1A_EENS_8epilogue10collective18CollectiveEpilogueINS1C_23Sm100TmaWarpSpecializedILi4ELi2ELi32ELb1ELb0EEEJSH_NS5_IJNSS_ISE_SB_EENSS_ISG_SB_EEEEEfSI_fSI_NS1C_6fusion15FusionCallbacksIS1G_NS1K_17LinearCombinationIffffLNS_15FloatRoundStyleE2EEESH_S1J_JEEENS4_5SM1004TMEM4LOAD26SM100_TMEM_LOAD_32dp32b32xESZ_S19_NS4_39AutoVectorizingCopyWithAssumedAlignmentILi128EEENS4_14SM90_TMA_STOREES19_S1V_S1V_EEEvvEEEEvNT_6ParamsE)
        /*0008*/ 	.word	0x00000099


	//----- nvinfo : EIATTR_FRAME_SIZE
	.align		4
.L_19:
        /*000c*/ 	.byte	0x04, 0x11
        /*000e*/ 	.short	(.L_21 - .L_20)
	.align		4
.L_20:
        /*0010*/ 	.word	index@($__internal_2_$__cuda_sm10x_tcgen05_guardrail_trap_unallocated_columns_being_dealloced)
        /*0014*/ 	.word	0x00000000


	//----- nvinfo : EIATTR_FRAME_SIZE
	.align		4
.L_21:
        /*0018*/ 	.byte	0x04, 0x11
        /*001a*/ 	.short	(.L_23 - .L_22)
	.align		4
.L_22:
        /*001c*/ 	.word	index@($__internal_1_$__cuda_sm10x_tcgen05_guardrail_trap_phase_invalid_during_alloc)
        /*0020*/ 	.word	0x00000000


	//----- nvinfo : EIATTR_FRAME_SIZE
	.align		4
.L_23:
        /*0024*/ 	.byte	0x04, 0x11
        /*0026*/ 	.short	(.L_25 - .L_24)
	.align		4
.L_24:
        /*0028*/ 	.word	index@($__internal_0_$__cuda_sm10x_tcgen05_guardrail_trap_col_being_dealloced_not_returned_by_alloc)
        /*002c*/ 	.word	0x00000000


	//----- nvinfo : EIATTR_FRAME_SIZE
	.align		4
.L_25:
        /*0030*/ 	.byte	0x04, 0x11
        /*0032*/ 	.short	(.L_27 - .L_26)
	.align		4
.L_26:
        /*0034*/ 	.word	index@(_ZN7cutlass13device_kernelINS_4gemm6kernel13GemmUniversalIN4cute5tupleIJiiiiEEENS1_10collective13CollectiveMmaINS1_35MainloopSm100TmaUmmaWarpSpecializedILi3ELi2ELi2ENS5_IJNS4_1CILi1EEESB_SB_EEEEENS5_IJNSA_ILi128EEENSA_ILi256EEENSA_ILi32EEEEEEfNS5_IJlSB_lEEEfSI_NS4_8TiledMMAINS4_8MMA_AtomIJNS4_17SM100_MMA_TF32_SSINS_10tfloat32_tESM_fLi128ELi256ELNS4_4UMMA5MajorE0ELSO_0ELNSN_7ScaleInE0ELSP_0EEEEEENS4_6LayoutISC_NS5_IJNSA_ILi0EEEST_ST_EEEEENS5_IJNS4_10UnderscoreESW_SW_EEEEENS4_13SM90_TMA_LOADENS4_14ComposedLayoutINS4_7SwizzleILi3ELi4ELi3EEENS4_18smem_ptr_flag_bitsILi32EEENSS_INS5_IJNSA_ILi8EEESG_EEENS5_IJSG_SB_EEEEEEEvNS4_8identityESZ_S19_vS1A_EENS_8epilogue10collective18CollectiveEpilogueINS1C_23Sm100TmaWarpSpecializedILi4ELi2ELi32ELb1ELb0EEEJSH_NS5_IJNSS_ISE_SB_EENSS_ISG_SB_EEEEEfSI_fSI_NS1C_6fusion15FusionCallbacksIS1G_NS1K_17LinearCombinationIffffLNS_15FloatRoundStyleE2EEESH_S1J_JEEENS4_5SM1004TMEM4LOAD26SM100_TMEM_LOAD_32dp32b32xESZ_S19_NS4_39AutoVectorizingCopyWithAssumedAlignmentILi128EEENS4_14SM90_TMA_STOREES19_S1V_S1V_EEEvvEEEEvNT_6ParamsE)
        /*0038*/ 	.word	0x00000000


	//----- nvinfo : EIATTR_MIN_STACK_SIZE
	.align		4
.L_27:
        /*003c*/ 	.byte	0x04, 0x12
        /*003e*/ 	.short	(.L_29 - .L_28)
	.align		4
.L_28:
        /*0040*/ 	.word	index@(_ZN7cutlass13device_kernelINS_4gemm6kernel13GemmUniversalIN4cute5tupleIJiiiiEEENS1_10collective13CollectiveMmaINS1_35MainloopSm100TmaUmmaWarpSpecializedILi3ELi2ELi2ENS5_IJNS4_1CILi1EEESB_SB_EEEEENS5_IJNSA_ILi128EEENSA_ILi256EEENSA_ILi32EEEEEEfNS5_IJlSB_lEEEfSI_NS4_8TiledMMAINS4_8MMA_AtomIJNS4_17SM100_MMA_TF32_SSINS_10tfloat32_tESM_fLi128ELi256ELNS4_4UMMA5MajorE0ELSO_0ELNSN_7ScaleInE0ELSP_0EEEEEENS4_6LayoutISC_NS5_IJNSA_ILi0EEEST_ST_EEEEENS5_IJNS4_10UnderscoreESW_SW_EEEEENS4_13SM90_TMA_LOADENS4_14ComposedLayoutINS4_7SwizzleILi3ELi4ELi3EEENS4_18smem_ptr_flag_bitsILi32EEENSS_INS5_IJNSA_ILi8EEESG_EEENS5_IJSG_SB_EEEEEEEvNS4_8identityESZ_S19_vS1A_EENS_8epilogue10collective18CollectiveEpilogueINS1C_23Sm100TmaWarpSpecializedILi4ELi2ELi32ELb1ELb0EEEJSH_NS5_IJNSS_ISE_SB_EENSS_ISG_SB_EEEEEfSI_fSI_NS1C_6fusion15FusionCallbacksIS1G_NS1K_17LinearCombinationIffffLNS_15FloatRoundStyleE2EEESH_S1J_JEEENS4_5SM1004TMEM4LOAD26SM100_TMEM_LOAD_32dp32b32xESZ_S19_NS4_39AutoVectorizingCopyWithAssumedAlignmentILi128EEENS4_14SM90_TMA_STOREES19_S1V_S1V_EEEvvEEEEvNT_6ParamsE)
        /*0044*/ 	.word	0x00000000
.L_29:


//--------------------- .nv.compat                --------------------------
	.section	.nv.compat,"",@"SHT_CUDA_COMPAT_INFO"
	.align	4
        /*0000*/ 	.byte	0x02, 0x09, 0x01, 0x00, 0x02, 0x02, 0x02, 0x00, 0x02, 0x05, 0x05, 0x00, 0x03, 0x07, 0x01, 0x01
        /*0010*/ 	.byte	0x02, 0x03, 0x01, 0x00, 0x02, 0x06, 0x01, 0x00, 0x04, 0x0b, 0x08, 0x00, 0x09, 0x00, 0x00, 0x00
        /*0020*/ 	.byte	0x00, 0x00, 0x00, 0x00


//--------------------- .nv.info._ZN7cutlass13device_kernelINS_4gemm6kernel13GemmUniversalIN4cute5tupleIJiiiiEEENS1_10collective13CollectiveMmaINS1_35MainloopSm100TmaUmmaWarpSpecializedILi3ELi2ELi2ENS5_IJNS4_1CILi1EEESB_SB_EEEEENS5_IJNSA_ILi128EEENSA_ILi256EEENSA_ILi32EEEEEEfNS5_IJlSB_lEEEfSI_NS4_8TiledMMAINS4_8MMA_AtomIJNS4_17SM100_MMA_TF32_SSINS_10tfloat32_tESM_fLi128ELi256ELNS4_4UMMA5MajorE0ELSO_0ELNSN_7ScaleInE0ELSP_0EEEEEENS4_6LayoutISC_NS5_IJNSA_ILi0EEEST_ST_EEEEENS5_IJNS4_10UnderscoreESW_SW_EEEEENS4_13SM90_TMA_LOADENS4_14ComposedLayoutINS4_7SwizzleILi3ELi4ELi3EEENS4_18smem_ptr_flag_bitsILi32EEENSS_INS5_IJNSA_ILi8EEESG_EEENS5_IJSG_SB_EEEEEEEvNS4_8identityESZ_S19_vS1A_EENS_8epilogue10collective18CollectiveEpilogueINS1C_23Sm100TmaWarpSpecializedILi4ELi2ELi32ELb1ELb0EEEJSH_NS5_IJNSS_ISE_SB_EENSS_ISG_SB_EEEEEfSI_fSI_NS1C_6fusion15FusionCallbacksIS1G_NS1K_17LinearCombinationIffffLNS_15FloatRoundStyleE2EEESH_S1J_JEEENS4_5SM1004TMEM4LOAD26SM100_TMEM_LOAD_32dp32b32xESZ_S19_NS4_39AutoVectorizingCopyWithAssumedAlignmentILi128EEENS4_14SM90_TMA_STOREES19_S1V_S1V_EEEvvEEEEvNT_6ParamsE --------------------------
	.section	.nv.info._ZN7cutlass13device_kernelINS_4gemm6kernel13GemmUniversalIN4cute5tupleIJiiiiEEENS1_10collective13CollectiveMmaINS1_35MainloopSm100TmaUmmaWarpSpecializedILi3ELi2ELi2ENS5_IJNS4_1CILi1EEESB_SB_EEEEENS5_IJNSA_ILi128EEENSA_ILi256EEENSA_ILi32EEEEEEfNS5_IJlSB_lEEEfSI_NS4_8TiledMMAINS4_8MMA_AtomIJNS4_17SM100_MMA_TF32_SSINS_10tfloat32_tESM_fLi128ELi256ELNS4_4UMMA5MajorE0ELSO_0ELNSN_7ScaleInE0ELSP_0EEEEEENS4_6LayoutISC_NS5_IJNSA_ILi0EEEST_ST_EEEEENS5_IJNS4_10UnderscoreESW_SW_EEEEENS4_13SM90_TMA_LOADENS4_14ComposedLayoutINS4_7SwizzleILi3ELi4ELi3EEENS4_18smem_ptr_flag_bitsILi32EEENSS_INS5_IJNSA_ILi8EEESG_EEENS5_IJSG_SB_EEEEEEEvNS4_8identityESZ_S19_vS1A_EENS_8epilogue10collective18CollectiveEpilogueINS1C_23Sm100TmaWarpSpecializedILi4ELi2ELi32ELb1ELb0EEEJSH_NS5_IJNSS_ISE_SB_EENSS_ISG_SB_EEEEEfSI_fSI_NS1C_6fusion15FusionCallbacksIS1G_NS1K_17LinearCombinationIffffLNS_15FloatRoundStyleE2EEESH_S1J_JEEENS4_5SM1004TMEM4LOAD26SM100_TMEM_LOAD_32dp32b32xESZ_S19_NS4_39AutoVectorizingCopyWithAssumedAlignmentILi128EEENS4_14SM90_TMA_STOREES19_S1V_S1V_EEEvvEEEEvNT_6ParamsE,"",@"SHT_CUDA_INFO"
	.sectionflags	@""
	.align	4


	//----- nvinfo : EIATTR_CUDA_API_VERSION
	.align		4
        /*0000*/ 	.byte	0x04, 0x37
        /*0002*/ 	.short	(.L_31 - .L_30)
.L_30:
        /*0004*/ 	.word	0x00000082


	//----- nvinfo : EIATTR_KPARAM_INFO
	.align		4
.L_31:
        /*0008*/ 	.byte	0x04, 0x17
        /*000a*/ 	.short	(.L_33 - .L_32)
.L_32:
        /*000c*/ 	.word	0x00000000
        /*0010*/ 	.short	0x0000
        /*0012*/ 	.short	0x0000
        /*0014*/ 	.byte	0x00, 0xf0, 0x01, 0x20


	//----- nvinfo : EIATTR_AT_ENTRY_FRAGMENTS
	.align		4
.L_33:
        /*0018*/ 	.byte	0x04, 0x4f
        /*001a*/ 	.short	(.L_35 - .L_34)


	//   ....[0]....
.L_34:
        /*001c*/ 	.word	0x00000006


	//----- nvinfo : EIATTR_RESERVED_SMEM_USED
	.align		4
.L_35:
        /*0020*/ 	.byte	0x01, 0x41
	.zero		2


	//----- nvinfo : EIATTR_SPARSE_MMA_MASK
	.align		4
        /*0024*/ 	.byte	0x03, 0x50
        /*0026*/ 	.short	0x0000


	//----- nvinfo : EIATTR_TCGEN05_1CTA_USED
	.align		4
        /*0028*/ 	.byte	0x01, 0x51
	.zero		2


	//----- nvinfo : EIATTR_MAXREG_COUNT
	.align		4
        /*002c*/ 	.byte	0x03, 0x1b
        /*002e*/ 	.short	0x00ff


	//----- nvinfo : EIATTR_NUM_BARRIERS
	.align		4
        /*0030*/ 	.byte	0x02, 0x4c
        /*0032*/ 	.byte	0x07
	.zero		1


	//----- nvinfo : EIATTR_EXTERNS
	.align		4
        /*0034*/ 	.byte	0x04, 0x0f
        /*0036*/ 	.short	(.L_37 - .L_36)


	//   ....[0]....
	.align		4
.L_36:
        /*0038*/ 	.word	index@(__assertfail)


	//----- nvinfo : EIATTR_MERCURY_ISA_VERSION
	.align		4
.L_37:
        /*003c*/ 	.byte	0x03, 0x5f
        /*003e*/ 	.short	0x0101


	//----- nvinfo : EIATTR_INT_WARP_WIDE_INSTR_OFFSETS
	.align		4
        /*0040*/ 	.byte	0x04, 0x31
        /*0042*/ 	.short	(.L_39 - .L_38)


	//   ....[0]....
.L_38:
        /*0044*/ 	.word	0x00001d80


	//   ....[1]....
        /*0048*/ 	.word	0x00003620


	//   ....[2]....
        /*004c*/ 	.word	0x00003640


	//   ....[3]....
        /*0050*/ 	.word	0x00003670


	//   ....[4]....
        /*0054*/ 	.word	0x00003fa0


	//   ....[5]....
        /*0058*/ 	.word	0x00004010


	//   ....[6]....
        /*005c*/ 	.word	0x00004100


	//   ....[7]....
        /*0060*/ 	.word	0x00004180


	//   ....[8]....
        /*0064*/ 	.word	0x00004270


	//   ....[9]....
        /*0068*/ 	.word	0x000042f0


	//   ....[10]....
        /*006c*/ 	.word	0x000043f0


	//   ....[11]....
        /*0070*/ 	.word	0x00004480


	//   ....[12]....
        /*0074*/ 	.word	0x00004580


	//   ....[13]....
        /*0078*/ 	.word	0x00004660


	//   ....[14]....
        /*007c*/ 	.word	0x00004700


	//   ....[15]....
        /*0080*/ 	.word	0x000047f0


	//   ....[16]....
        /*0084*/ 	.word	0x00004890


	//   ....[17]....
        /*0088*/ 	.word	0x000049a0


	//   ....[18]....
        /*008c*/ 	.word	0x00004b00


	//   ....[19]....
        /*0090*/ 	.word	0x00004c50


	//----- nvinfo : EIATTR_COOP_GROUP_MASK_REGIDS
	.align		4
.L_39:
        /*0094*/ 	.byte	0x04, 0x29
        /*0096*/ 	.short	(.L_41 - .L_40)


	//   ....[0]....
.L_40:
        /*0098*/ 	.word	0xffffffff


	//   ....[1]....
        /*009c*/ 	.word	0xffffffff


	//   ....[2]....
        /*00a0*/ 	.word	0xffffffff


	//   ....[3]....
        /*00a4*/ 	.word	0xffffffff


	//   ....[4]....
        /*00a8*/ 	.word	0xffffffff


	//   ....[5]....
        /*00ac*/ 	.word	0xffffffff


	//   ....[6]....
        /*00b0*/ 	.word	0xffffffff


	//   ....[7]....
        /*00b4*/ 	.word	0xffffffff


	//   ....[8]....
        /*00b8*/ 	.word	0xffffffff


	//   ....[9]....
        /*00bc*/ 	.word	0xffffffff


	//   ....[10]....
        /*00c0*/ 	.word	0xffffffff


	//   ....[11]....
        /*00c4*/ 	.word	0xffffffff


	//   ....[12]....
        /*00c8*/ 	.word	0xffffffff


	//----- nvinfo : EIATTR_COOP_GROUP_INSTR_OFFSETS
	.align		4
.L_41:
        /*00cc*/ 	.byte	0x04, 0x28
        /*00ce*/ 	.short	(.L_43 - .L_42)


	//   ....[0]....
.L_42:
        /*00d0*/ 	.word	0x00000090


	//   ....[1]....
        /*00d4*/ 	.word	0x000004d0


	//   ....[2]....
        /*00d8*/ 	.word	0x00000620


	//   ....[3]....
        /*00dc*/ 	.word	0x000007c0


	//   ....[4]....
        /*00e0*/ 	.word	0x000008c0


	//   ....[5]....
        /*00e4*/ 	.word	0x00000a30


	//   ....[6]....
        /*00e8*/ 	.word	0x00000b90


	//   ....[7]....
        /*00ec*/ 	.word	0x00001c60


	//   ....[8]....
        /*00f0*/ 	.word	0x000029b0


	//   ....[9]....
        /*00f4*/ 	.word	0x00002bc0


	//   ....[10]....
        /*00f8*/ 	.word	0x00002bf0


	//   ....[11]....
        /*00fc*/ 	.word	0x00003500


	//   ....[12]....
        /*0100*/ 	.word	0x00003730


	//----- nvinfo : EIATTR_VRC_CTA_INIT_COUNT
	.align		4
.L_43:
        /*0104*/ 	.byte	0x02, 0x4a
        /*0106*/ 	.byte	0x80
	.zero		1


	//----- nvinfo : EIATTR_SYSCALL_OFFSETS
	.align		4
        /*0108*/ 	.byte	0x04, 0x46
        /*010a*/ 	.short	(.L_45 - .L_44)


	//   ....[0]....
.L_44:
        /*010c*/ 	.word	0x000056f0


	//   ....[1]....
        /*0110*/ 	.word	0x000057e0


	//   ....[2]....
        /*0114*/ 	.word	0x00006150


	//   ....[3]....
        /*0118*/ 	.word	0x00006ba0


	//   ....[4]....
        /*011c*/ 	.word	0x000075c0


	//   ....[5]....
        /*0120*/ 	.word	0x00008010


	//   ....[6]....
        /*0124*/ 	.word	0x00008a70


	//   ....[7]....
        /*0128*/ 	.word	0x00009500


	//   ....[8]....
        /*012c*/ 	.word	0x00009f60


	//   ....[9]....
        /*0130*/ 	.word	0x0000a970


	//----- nvinfo : EIATTR_MBARRIER_INSTR_OFFSETS
	.align		4
.L_45:
        /*0134*/ 	.byte	0x04, 0x39
        /*0136*/ 	.short	(.L_47 - .L_46)


	//   ....[0]....
.L_46:
        /*0138*/ 	.word	0x000005b0
        /*013c*/ 	.word	0x000000ff
        /*0140*/ 	.word	0x00000000
        /*0144*/ 	.short	0x0100
        /*0146*/ 	.byte	0x05
	.zero		1


	//   ....[1]....
        /*0148*/ 	.word	0x000005c0
        /*014c*/ 	.word	0x000000ff
        /*0150*/ 	.word	0x00000018
        /*0154*/ 	.short	0x0100
        /*0156*/ 	.byte	0x05
	.zero		1


	//   ....[2]....
        /*0158*/ 	.word	0x000005d0
        /*015c*/ 	.word	0x000000ff
        /*0160*/ 	.word	0x00000008
        /*0164*/ 	.short	0x0100
        /*0166*/ 	.byte	0x05
	.zero		1


	//   ....[3]....
        /*0168*/ 	.word	0x000005e0
        /*016c*/ 	.word	0x000000ff
        /*0170*/ 	.word	0x00000020
        /*0174*/ 	.short	0x0100
        /*0176*/ 	.byte	0x05
	.zero		1


	//   ....[4]....
        /*0178*/ 	.word	0x000005f0
        /*017c*/ 	.word	0x000000ff
        /*0180*/ 	.word	0x00000010
        /*0184*/ 	.short	0x0100
        /*0186*/ 	.byte	0x05
	.zero		1


	//   ....[5]....
        /*0188*/ 	.word	0x00000600
        /*018c*/ 	.word	0x000000ff
        /*0190*/ 	.word	0x00000028
        /*0194*/ 	.short	0x0100
        /*0196*/ 	.byte	0x05
	.zero		1


	//   ....[6]....
        /*0198*/ 	.word	0x00000730
        /*019c*/ 	.word	0x000000ff
        /*01a0*/ 	.word	0x00000030
        /*01a4*/ 	.short	0x0100
        /*01a6*/ 	.byte	0x07
	.zero		1


	//   ....[7]....
        /*01a8*/ 	.word	0x00000740
        /*01ac*/ 	.word	0x000000ff
        /*01b0*/ 	.word	0x00000050
        /*01b4*/ 	.short	0x0100
        /*01b6*/ 	.byte	0x07
	.zero		1


	//   ....[8]....
        /*01b8*/ 	.word	0x00000750
        /*01bc*/ 	.word	0x000000ff
        /*01c0*/ 	.word	0x00000038
        /*01c4*/ 	.short	0x0100
        /*01c6*/ 	.byte	0x07
	.zero		1


	//   ....[9]....
        /*01c8*/ 	.word	0x00000760
        /*01cc*/ 	.word	0x000000ff
        /*01d0*/ 	.word	0x00000058
        /*01d4*/ 	.short	0x0100
        /*01d6*/ 	.byte	0x07
	.zero		1


	//   ....[10]....
        /*01d8*/ 	.word	0x00000770
        /*01dc*/ 	.word	0x000000ff
        /*01e0*/ 	.word	0x00000040
        /*01e4*/ 	.short	0x0100
        /*01e6*/ 	.byte	0x07
	.zero		1


	//   ....[11]....
        /*01e8*/ 	.word	0x00000780
        /*01ec*/ 	.word	0x000000ff
        /*01f0*/ 	.word	0x00000060
        /*01f4*/ 	.short	0x0100
        /*01f6*/ 	.byte	0x07
	.zero		1


	//   ....[12]....
        /*01f8*/ 	.word	0x00000790
        /*01fc*/ 	.word	0x000000ff
        /*0200*/ 	.word	0x00000048
        /*0204*/ 	.short	0x0100
        /*0206*/ 	.byte	0x07
	.zero		1


	//   ....[13]....
        /*0208*/ 	.word	0x000007a0
        /*020c*/ 	.word	0x000000ff
        /*0210*/ 	.word	0x00000068
        /*0214*/ 	.short	0x0100
        /*0216*/ 	.byte	0x07
	.zero		1


	//   ....[14]....
        /*0218*/ 	.word	0x00000890
        /*021c*/ 	.word	0x000000ff
        /*0220*/ 	.word	0x00000070
        /*0224*/ 	.short	0x0100
        /*0226*/ 	.byte	0x05
	.zero		1


	//   ....[15]....
        /*0228*/ 	.word	0x000008a0
        /*022c*/ 	.word	0x000000ff
        /*0230*/ 	.word	0x00000078
        /*0234*/ 	.short	0x0100
        /*0236*/ 	.byte	0x05
	.zero		1


	//   ....[16]....
        /*0238*/ 	.word	0x000009e0
        /*023c*/ 	.word	0x000000ff
        /*0240*/ 	.word	0x00000080
        /*0244*/ 	.short	0x0100
        /*0246*/ 	.byte	0x05
	.zero		1


	//   ....[17]....
        /*0248*/ 	.word	0x000009f0
        /*024c*/ 	.word	0x000000ff
        /*0250*/ 	.word	0x00000090
        /*0254*/ 	.short	0x0100
        /*0256*/ 	.byte	0x05
	.zero		1


	//   ....[18]....
        /*0258*/ 	.word	0x00000a00
        /*025c*/ 	.word	0x000000ff
        /*0260*/ 	.word	0x00000088
        /*0264*/ 	.short	0x0100
        /*0266*/ 	.byte	0x05
	.zero		1


	//   ....[19]....
        /*0268*/ 	.word	0x00000a10
        /*026c*/ 	.word	0x000000ff
        /*0270*/ 	.word	0x00000098
        /*0274*/ 	.short	0x0100
        /*0276*/ 	.byte	0x05
	.zero		1


	//   ....[20]....
        /*0278*/ 	.word	0x00000b40
        /*027c*/ 	.word	0x000000ff
        /*0280*/ 	.word	0x000000a0
        /*0284*/ 	.short	0x0100
        /*0286*/ 	.byte	0x07
	.zero		1


	//   ....[21]....
        /*0288*/ 	.word	0x00000b50
        /*028c*/ 	.word	0x000000ff
        /*0290*/ 	.word	0x000000b0
        /*0294*/ 	.short	0x0100
        /*0296*/ 	.byte	0x07
	.zero		1


	//   ....[22]....
        /*0298*/ 	.word	0x00000b60
        /*029c*/ 	.word	0x000000ff
        /*02a0*/ 	.word	0x000000a8
        /*02a4*/ 	.short	0x0100
        /*02a6*/ 	.byte	0x07
	.zero		1


	//   ....[23]....
        /*02a8*/ 	.word	0x00000b70
        /*02ac*/ 	.word	0x000000ff
        /*02b0*/ 	.word	0x000000b8
        /*02b4*/ 	.short	0x0100
        /*02b6*/ 	.byte	0x07
	.zero		1


	//   ....[24]....
        /*02b8*/ 	.word	0x00000c60
        /*02bc*/ 	.word	0x000000ff
        /*02c0*/ 	.word	0x000000c0
        /*02c4*/ 	.short	0x0100
        /*02c6*/ 	.byte	0x05
	.zero		1


	//   ....[25]....
        /*02c8*/ 	.word	0x00000c70
        /*02cc*/ 	.word	0x000000ff
        /*02d0*/ 	.word	0x000000d0
        /*02d4*/ 	.short	0x0100
        /*02d6*/ 	.byte	0x05
	.zero		1


	//   ....[26]....
        /*02d8*/ 	.word	0x00000c80
        /*02dc*/ 	.word	0x000000ff
        /*02e0*/ 	.word	0x000000c8
        /*02e4*/ 	.short	0x0100
        /*02e6*/ 	.byte	0x05
	.zero		1


	//   ....[27]....
        /*02e8*/ 	.word	0x00000c90
        /*02ec*/ 	.word	0x000000ff
        /*02f0*/ 	.word	0x000000d8
        /*02f4*/ 	.short	0x0100
        /*02f6*/ 	.byte	0x05
	.zero		1


	//   ....[28]....
        /*02f8*/ 	.word	0x00001560
        /*02fc*/ 	.word	0x00000003
        /*0300*/ 	.word	0x000000d0
        /*0304*/ 	.short	0x010a
        /*0306*/ 	.byte	0xff
	.zero		1


	//   ....[29]....
        /*0308*/ 	.word	0x00001590
        /*030c*/ 	.word	0x00000003
        /*0310*/ 	.word	0x000000c0
        /*0314*/ 	.short	0x0101
        /*0316*/ 	.byte	0xff
	.zero		1


	//   ....[30]....
        /*0318*/ 	.word	0x00001660
        /*031c*/ 	.word	0x000000ff
        /*0320*/ 	.word	0x00000018
        /*0324*/ 	.short	0x010a
        /*0326*/ 	.byte	0x08
	.zero		1


	//   ....[31]....
        /*0328*/ 	.word	0x00001700
        /*032c*/ 	.word	0x000000ff
        /*0330*/ 	.word	0x00000018
        /*0334*/ 	.short	0x010a
        /*0336*/ 	.byte	0x21
	.zero		1


	//   ....[32]....
        /*0338*/ 	.word	0x00001850
        /*033c*/ 	.word	0x000000ff
        /*0340*/ 	.word	0x00000018
        /*0344*/ 	.short	0x010a
        /*0346*/ 	.byte	0x08
	.zero		1


	//   ....[33]....
        /*0348*/ 	.word	0x00001960
        /*034c*/ 	.word	0x000000ff
        /*0350*/ 	.word	0x00000078
        /*0354*/ 	.short	0x0101
        /*0356*/ 	.byte	0x04
	.zero		1


	//   ....[34]....
        /*0358*/ 	.word	0x00001980
        /*035c*/ 	.word	0x000000ff
        /*0360*/ 	.word	0x00000018
        /*0364*/ 	.short	0x010a
        /*0366*/ 	.byte	0x08
	.zero		1


	//   ....[35]....
        /*0368*/ 	.word	0x00001a00
        /*036c*/ 	.word	0x000000ff
        /*0370*/ 	.word	0x00000018
        /*0374*/ 	.short	0x010a
        /*0376*/ 	.byte	0x11
	.zero		1


	//   ....[36]....
        /*0378*/ 	.word	0x00001b50
        /*037c*/ 	.word	0x000000ff
        /*0380*/ 	.word	0x00000018
        /*0384*/ 	.short	0x010a
        /*0386*/ 	.byte	0x08
	.zero		1


	//   ....[37]....
        /*0388*/ 	.word	0x00001c90
        /*038c*/ 	.word	0x00000002
        /*0390*/ 	.word	0x00000080
        /*0394*/ 	.short	0x010a
        /*0396*/ 	.byte	0xff
	.zero		1


	//   ....[38]....
        /*0398*/ 	.word	0x00001d50
        /*039c*/ 	.word	0x00000002
        /*03a0*/ 	.word	0x00000000
        /*03a4*/ 	.short	0x0101
        /*03a6*/ 	.byte	0xff
	.zero		1


	//   ....[39]....
        /*03a8*/ 	.word	0x000022b0
        /*03ac*/ 	.word	0x000000ff
        /*03b0*/ 	.word	0x00000000
        /*03b4*/ 	.short	0x010a
        /*03b6*/ 	.byte	0x05
	.zero		1


	//   ....[40]....
        /*03b8*/ 	.word	0x00002340
        /*03bc*/ 	.word	0x000000ff
        /*03c0*/ 	.word	0x00000000
        /*03c4*/ 	.short	0x010a
        /*03c6*/ 	.byte	0x05
	.zero		1


	//   ....[41]....
        /*03c8*/ 	.word	0x000023e0
        /*03cc*/ 	.word	0x00000000
        /*03d0*/ 	.word	0x00000000
        /*03d4*/ 	.short	0x010a
        /*03d6*/ 	.byte	0xff
	.zero		1


	//   ....[42]....
        /*03d8*/ 	.word	0x00002500
        /*03dc*/ 	.word	0x00000000
        /*03e0*/ 	.word	0x000000c0
        /*03e4*/ 	.short	0x010a
        /*03e6*/ 	.byte	0xff
	.zero		1


	//   ....[43]....
        /*03e8*/ 	.word	0x00002560
        /*03ec*/ 	.word	0x00000004
        /*03f0*/ 	.word	0x00000000
        /*03f4*/ 	.short	0x0101
        /*03f6*/ 	.byte	0xff
	.zero		1


	//   ....[44]....
        /*03f8*/ 	.word	0x00002580
        /*03fc*/ 	.word	0x000000ff
        /*0400*/ 	.word	0x00000090
        /*0404*/ 	.short	0x010a
        /*0406*/ 	.byte	0x05
	.zero		1


	//   ....[45]....
        /*0408*/ 	.word	0x000026a0
        /*040c*/ 	.word	0x00000000
        /*0410*/ 	.word	0x00000080
        /*0414*/ 	.short	0x010a
        /*0416*/ 	.byte	0xff
	.zero		1


	//   ....[46]....
        /*0418*/ 	.word	0x000027b0
        /*041c*/ 	.word	0x00000000
        /*0420*/ 	.word	0x00000000
        /*0424*/ 	.short	0x0101
        /*0426*/ 	.byte	0xff
	.zero		1


	//   ....[47]....
        /*0428*/ 	.word	0x00002840
        /*042c*/ 	.word	0x000000ff
        /*0430*/ 	.word	0x00000090
        /*0434*/ 	.short	0x0106
        /*0436*/ 	.byte	0x05
	.zero		1


	//   ....[48]....
        /*0438*/ 	.word	0x00002860
        /*043c*/ 	.word	0x000000ff
        /*0440*/ 	.word	0x00000090
        /*0444*/ 	.short	0x010a
        /*0446*/ 	.byte	0x05
	.zero		1


	//   ....[49]....
        /*0448*/ 	.word	0x000028f0
        /*044c*/ 	.word	0x000000ff
        /*0450*/ 	.word	0x00000090
        /*0454*/ 	.short	0x0106
        /*0456*/ 	.byte	0x04
	.zero		1


	//   ....[50]....
        /*0458*/ 	.word	0x00002930
        /*045c*/ 	.word	0x00000000
        /*0460*/ 	.word	0x00000090
        /*0464*/ 	.short	0x010a
        /*0466*/ 	.byte	0xff
	.zero		1


	//   ....[51]....
        /*0468*/ 	.word	0x00002e70
        /*046c*/ 	.word	0x00000000
        /*0470*/ 	.word	0x00000080
        /*0474*/ 	.short	0x010a
        /*0476*/ 	.byte	0xff
	.zero		1


	//   ....[52]....
        /*0478*/ 	.word	0x00002f80
        /*047c*/ 	.word	0x00000003
        /*0480*/ 	.word	0x00000000
        /*0484*/ 	.short	0x0101
        /*0486*/ 	.byte	0xff
	.zero		1


	//   ....[53]....
        /*0488*/ 	.word	0x00002f90
        /*048c*/ 	.word	0x000000ff
        /*0490*/ 	.word	0x00000000
        /*0494*/ 	.short	0x010a
        /*0496*/ 	.byte	0x06
	.zero		1


	//   ....[54]....
        /*0498*/ 	.word	0x00002fb0
        /*049c*/ 	.word	0x000000ff
        /*04a0*/ 	.word	0x000000b0
        /*04a4*/ 	.short	0x010a
        /*04a6*/ 	.byte	0x07
	.zero		1


	//   ....[55]....
        /*04a8*/ 	.word	0x00003080
        /*04ac*/ 	.word	0x000000ff
        /*04b0*/ 	.word	0x00000000
        /*04b4*/ 	.short	0x010a
        /*04b6*/ 	.byte	0x06
	.zero		1


	//   ....[56]....
        /*04b8*/ 	.word	0x000031b0
        /*04bc*/ 	.word	0x000000ff
        /*04c0*/ 	.word	0x00000000
        /*04c4*/ 	.short	0x010a
        /*04c6*/ 	.byte	0x1a
	.zero		1


	//   ....[57]....
        /*04c8*/ 	.word	0x00003450
        /*04cc*/ 	.word	0x000000ff
        /*04d0*/ 	.word	0x00000000
        /*04d4*/ 	.short	0x010a
        /*04d6*/ 	.byte	0x06
	.zero		1


	//   ....[58]....
        /*04d8*/ 	.word	0x000034e0
        /*04dc*/ 	.word	0x000000ff
        /*04e0*/ 	.word	0x00000000
        /*04e4*/ 	.short	0x010a
        /*04e6*/ 	.byte	0x07
	.zero		1


	//   ....[59]....
        /*04e8*/ 	.word	0x00003940
        /*04ec*/ 	.word	0x00000000
        /*04f0*/ 	.word	0x00000080
        /*04f4*/ 	.short	0x010a
        /*04f6*/ 	.byte	0xff
	.zero		1


	//   ....[60]....
        /*04f8*/ 	.word	0x00003a00
        /*04fc*/ 	.word	0x00000000
        /*0500*/ 	.word	0x00000000
        /*0504*/ 	.short	0x0101
        /*0506*/ 	.byte	0xff
	.zero		1


	//   ....[61]....
        /*0508*/ 	.word	0x00003d20
        /*050c*/ 	.word	0x000000ff
        /*0510*/ 	.word	0x00000078
        /*0514*/ 	.short	0x010a
        /*0516*/ 	.byte	0x07
	.zero		1


	//   ....[62]....
        /*0518*/ 	.word	0x00003f20
        /*051c*/ 	.word	0x000000ff
        /*0520*/ 	.word	0x00000050
        /*0524*/ 	.short	0x010a
        /*0526*/ 	.byte	0x07
	.zero		1


	//   ....[63]....
        /*0528*/ 	.word	0x000040a0
        /*052c*/ 	.word	0x000000ff
        /*0530*/ 	.word	0x00000030
        /*0534*/ 	.short	0x010b
        /*0536*/ 	.byte	0x07
	.zero		1


	//   ....[64]....
        /*0538*/ 	.word	0x000040b0
        /*053c*/ 	.word	0x000000ff
        /*0540*/ 	.word	0x00000000
        /*0544*/ 	.short	0x0101
        /*0546*/ 	.byte	0x15
	.zero		1


	//   ....[65]....
        /*0548*/ 	.word	0x000040d0
        /*054c*/ 	.word	0x000000ff
        /*0550*/ 	.word	0x00000058
        /*0554*/ 	.short	0x010a
        /*0556*/ 	.byte	0x07
	.zero		1


	//   ....[66]....
        /*0558*/ 	.word	0x00004210
        /*055c*/ 	.word	0x000000ff
        /*0560*/ 	.word	0x00000038
        /*0564*/ 	.short	0x010b
        /*0566*/ 	.byte	0x07
	.zero		1


	//   ....[67]....
        /*0568*/ 	.word	0x00004220
        /*056c*/ 	.word	0x000000ff
        /*0570*/ 	.word	0x00000000
        /*0574*/ 	.short	0x0101
        /*0576*/ 	.byte	0x0f
	.zero		1


	//   ....[68]....
        /*0578*/ 	.word	0x00004240
        /*057c*/ 	.word	0x000000ff
        /*0580*/ 	.word	0x00000060
        /*0584*/ 	.short	0x010a
        /*0586*/ 	.byte	0x07
	.zero		1


	//   ....[69]....
        /*0588*/ 	.word	0x00004390
        /*058c*/ 	.word	0x000000ff
        /*0590*/ 	.word	0x00000040
        /*0594*/ 	.short	0x010b
        /*0596*/ 	.byte	0x07
	.zero		1


	//   ....[70]....
        /*0598*/ 	.word	0x000043a0
        /*059c*/ 	.word	0x000000ff
        /*05a0*/ 	.word	0x00000000
        /*05a4*/ 	.short	0x0101
        /*05a6*/ 	.byte	0x0e
	.zero		1


	//   ....[71]....
        /*05a8*/ 	.word	0x000043c0
        /*05ac*/ 	.word	0x000000ff
        /*05b0*/ 	.word	0x00000068
        /*05b4*/ 	.short	0x010a
        /*05b6*/ 	.byte	0x07
	.zero		1


	//   ....[72]....
        /*05b8*/ 	.word	0x00004520
        /*05bc*/ 	.word	0x000000ff
        /*05c0*/ 	.word	0x00000048
        /*05c4*/ 	.short	0x010b
        /*05c6*/ 	.byte	0x07
	.zero		1


	//   ....[73]....
        /*05c8*/ 	.word	0x00004530
        /*05cc*/ 	.word	0x000000ff
        /*05d0*/ 	.word	0x00000000
        /*05d4*/ 	.short	0x0101
        /*05d6*/ 	.byte	0x0d
	.zero		1


	//   ....[74]....
        /*05d8*/ 	.word	0x00004550
        /*05dc*/ 	.word	0x000000ff
        /*05e0*/ 	.word	0x00000050
        /*05e4*/ 	.short	0x010a
        /*05e6*/ 	.byte	0x07
	.zero		1


	//   ....[75]....
        /*05e8*/ 	.word	0x000046a0
        /*05ec*/ 	.word	0x000000ff
        /*05f0*/ 	.word	0x00000030
        /*05f4*/ 	.short	0x010b
        /*05f6*/ 	.byte	0x07
	.zero		1


	//   ....[76]....
        /*05f8*/ 	.word	0x000046b0
        /*05fc*/ 	.word	0x000000ff
        /*0600*/ 	.word	0x00000000
        /*0604*/ 	.short	0x0101
        /*0606*/ 	.byte	0x15
	.zero		1


	//   ....[77]....
        /*0608*/ 	.word	0x000046d0
        /*060c*/ 	.word	0x000000ff
        /*0610*/ 	.word	0x00000058
        /*0614*/ 	.short	0x010a
        /*0616*/ 	.byte	0x07
	.zero		1


	//   ....[78]....
        /*0618*/ 	.word	0x00004830
        /*061c*/ 	.word	0x000000ff
        /*0620*/ 	.word	0x00000038
        /*0624*/ 	.short	0x010b
        /*0626*/ 	.byte	0x07
	.zero		1


	//   ....[79]....
        /*0628*/ 	.word	0x00004840
        /*062c*/ 	.word	0x000000ff
        /*0630*/ 	.word	0x00000000
        /*0634*/ 	.short	0x0101
        /*0636*/ 	.byte	0x0f
	.zero		1


	//   ....[80]....
        /*0638*/ 	.word	0x00004850
        /*063c*/ 	.word	0x000000ff
        /*0640*/ 	.word	0x00000060
        /*0644*/ 	.short	0x010a
        /*0646*/ 	.byte	0x07
	.zero		1


	//   ....[81]....
        /*0648*/ 	.word	0x000049f0
        /*064c*/ 	.word	0x000000ff
        /*0650*/ 	.word	0x00000040
        /*0654*/ 	.short	0x010b
        /*0656*/ 	.byte	0x07
	.zero		1


	//   ....[82]....
        /*0658*/ 	.word	0x00004a60
        /*065c*/ 	.word	0x000000ff
        /*0660*/ 	.word	0x00000000
        /*0664*/ 	.short	0x0101
        /*0666*/ 	.byte	0x0e
	.zero		1


	//   ....[83]....
        /*0668*/ 	.word	0x00004a90
        /*066c*/ 	.word	0x000000ff
        /*0670*/ 	.word	0x00000068
        /*0674*/ 	.short	0x010a
        /*0676*/ 	.byte	0x07
	.zero		1


	//   ....[84]....
        /*0678*/ 	.word	0x00004c90
        /*067c*/ 	.word	0x000000ff
        /*0680*/ 	.word	0x00000048
        /*0684*/ 	.short	0x010b
        /*0686*/ 	.byte	0x07
	.zero		1


	//   ....[85]....
        /*0688*/ 	.word	0x00004cb0
        /*068c*/ 	.word	0x000000ff
        /*0690*/ 	.word	0x00000000
        /*0694*/ 	.short	0x0101
        /*0696*/ 	.byte	0x0d
	.zero		1


	//   ....[86]....
        /*0698*/ 	.word	0x00004cd0
        /*069c*/ 	.word	0x000000ff
        /*06a0*/ 	.word	0x00000050
        /*06a4*/ 	.short	0x010a
        /*06a6*/ 	.byte	0x07
	.zero		1


	//   ....[87]....
        /*06a8*/ 	.word	0x00004cf0
        /*06ac*/ 	.word	0x000000ff
        /*06b0*/ 	.word	0x00000058
        /*06b4*/ 	.short	0x010a
        /*06b6*/ 	.byte	0x07
	.zero		1


	//   ....[88]....
        /*06b8*/ 	.word	0x00004d10
        /*06bc*/ 	.word	0x000000ff
        /*06c0*/ 	.word	0x00000060
        /*06c4*/ 	.short	0x010a
        /*06c6*/ 	.byte	0x07
	.zero		1


	//   ....[89]....
        /*06c8*/ 	.word	0x00004d60
        /*06cc*/ 	.word	0x00000002
        /*06d0*/ 	.word	0x00000068
        /*06d4*/ 	.short	0x010a
        /*06d6*/ 	.byte	0xff
	.zero		1


	//   ....[90]....
        /*06d8*/ 	.word	0x000050b0
        /*06dc*/ 	.word	0x00000000
        /*06e0*/ 	.word	0x00000080
        /*06e4*/ 	.short	0x010a
        /*06e6*/ 	.byte	0xff
	.zero		1


	//   ....[91]....
        /*06e8*/ 	.word	0x000051c0
        /*06ec*/ 	.word	0x00000000
        /*06f0*/ 	.word	0x00000000
        /*06f4*/ 	.short	0x0101
        /*06f6*/ 	.byte	0xff
	.zero		1


	//   ....[92]....
        /*06f8*/ 	.word	0x00005c70
        /*06fc*/ 	.word	0x000000ff
        /*0700*/ 	.word	0x00000030
        /*0704*/ 	.short	0x010a
        /*0706*/ 	.byte	0x30
	.zero		1


	//   ....[93]....
        /*0708*/ 	.word	0x00005d50
        /*070c*/ 	.word	0x0000008c
        /*0710*/ 	.word	0x000000a0
        /*0714*/ 	.short	0x010a
        /*0716*/ 	.byte	0xff
	.zero		1


	//   ....[94]....
        /*0718*/ 	.word	0x00005f00
        /*071c*/ 	.word	0x000000ff
        /*0720*/ 	.word	0x00000030
        /*0724*/ 	.short	0x010a
        /*0726*/ 	.byte	0x30
	.zero		1


	//   ....[95]....
        /*0728*/ 	.word	0x00006030
        /*072c*/ 	.word	0x0000008c
        /*0730*/ 	.word	0x000000a0
        /*0734*/ 	.short	0x010a
        /*0736*/ 	.byte	0xff
	.zero		1


	//   ....[96]....
        /*0738*/ 	.word	0x00006840
        /*073c*/ 	.word	0x00000000
        /*0740*/ 	.word	0x00000000
        /*0744*/ 	.short	0x0101
        /*0746*/ 	.byte	0xff
	.zero		1


	//   ....[97]....
        /*0748*/ 	.word	0x00006850
        /*074c*/ 	.word	0x00000003
        /*0750*/ 	.word	0x00000030
        /*0754*/ 	.short	0x010a
        /*0756*/ 	.byte	0xff
	.zero		1


	//   ....[98]....
        /*0758*/ 	.word	0x00006930
        /*075c*/ 	.word	0x00000003
        /*0760*/ 	.word	0x00000030
        /*0764*/ 	.short	0x010a
        /*0766*/ 	.byte	0xff
	.zero		1


	//   ....[99]....
        /*0768*/ 	.word	0x00007260
        /*076c*/ 	.word	0x00000093
        /*0770*/ 	.word	0x00000000
        /*0774*/ 	.short	0x0101
        /*0776*/ 	.byte	0xff
	.zero		1


	//   ....[100]....
        /*0778*/ 	.word	0x00007280
        /*077c*/ 	.word	0x00000094
        /*0780*/ 	.word	0x00000030
        /*0784*/ 	.short	0x010a
        /*0786*/ 	.byte	0xff
	.zero		1


	//   ....[101]....
        /*0788*/ 	.word	0x00007350
        /*078c*/ 	.word	0x00000094
        /*0790*/ 	.word	0x00000030
        /*0794*/ 	.short	0x010a
        /*0796*/ 	.byte	0xff
	.zero		1


	//   ....[102]....
        /*0798*/ 	.word	0x00007c80
        /*079c*/ 	.word	0x00000093
        /*07a0*/ 	.word	0x00000000
        /*07a4*/ 	.short	0x0101
        /*07a6*/ 	.byte	0xff
	.zero		1


	//   ....[103]....
        /*07a8*/ 	.word	0x00007ca0
        /*07ac*/ 	.word	0x00000094
        /*07b0*/ 	.word	0x00000030
        /*07b4*/ 	.short	0x010a
        /*07b6*/ 	.byte	0xff
	.zero		1


	//   ....[104]....
        /*07b8*/ 	.word	0x00007d80
        /*07bc*/ 	.word	0x00000094
        /*07c0*/ 	.word	0x00000030
        /*07c4*/ 	.short	0x010a
        /*07c6*/ 	.byte	0xff
	.zero		1


	//   ....[105]....
        /*07c8*/ 	.word	0x000086d0
        /*07cc*/ 	.word	0x00000094
        /*07d0*/ 	.word	0x00000000
        /*07d4*/ 	.short	0x0101
        /*07d6*/ 	.byte	0xff
	.zero		1


	//   ....[106]....
        /*07d8*/ 	.word	0x000086f0
        /*07dc*/ 	.word	0x00000095
        /*07e0*/ 	.word	0x00000030
        /*07e4*/ 	.short	0x010a
        /*07e6*/ 	.byte	0xff
	.zero		1


	//   ....[107]....
        /*07e8*/ 	.word	0x000087c0
        /*07ec*/ 	.word	0x00000095
        /*07f0*/ 	.word	0x00000030
        /*07f4*/ 	.short	0x010a
        /*07f6*/ 	.byte	0xff
	.zero		1


	//   ....[108]....
        /*07f8*/ 	.word	0x00009160
        /*07fc*/ 	.word	0x00000094
        /*0800*/ 	.word	0x00000000
        /*0804*/ 	.short	0x0101
        /*0806*/ 	.byte	0xff
	.zero		1


	//   ....[109]....
        /*0808*/ 	.word	0x00009180
        /*080c*/ 	.word	0x00000095
        /*0810*/ 	.word	0x00000030
        /*0814*/ 	.short	0x010a
        /*0816*/ 	.byte	0xff
	.zero		1


	//   ....[110]....
        /*0818*/ 	.word	0x00009250
        /*081c*/ 	.word	0x00000095
        /*0820*/ 	.word	0x00000030
        /*0824*/ 	.short	0x010a
        /*0826*/ 	.byte	0xff
	.zero		1


	//   ....[111]....
        /*0828*/ 	.word	0x00009bc0
        /*082c*/ 	.word	0x00000094
        /*0830*/ 	.word	0x00000000
        /*0834*/ 	.short	0x0101
        /*0836*/ 	.byte	0xff
	.zero		1


	//   ....[112]....
        /*0838*/ 	.word	0x00009be0
        /*083c*/ 	.word	0x00000095
        /*0840*/ 	.word	0x00000030
        /*0844*/ 	.short	0x010a
        /*0846*/ 	.byte	0xff
	.zero		1


	//   ....[113]....
        /*0848*/ 	.word	0x00009cb0
        /*084c*/ 	.word	0x00000095
        /*0850*/ 	.word	0x00000030
        /*0854*/ 	.short	0x010a
        /*0856*/ 	.byte	0xff
	.zero		1


	//   ....[114]....
        /*0858*/ 	.word	0x0000a620
        /*085c*/ 	.word	0x00000094
        /*0860*/ 	.word	0x00000000
        /*0864*/ 	.short	0x0101
        /*0866*/ 	.byte	0xff
	.zero		1


	//   ....[115]....
        /*0868*/ 	.word	0x0000a640
        /*086c*/ 	.word	0x0000003c
        /*0870*/ 	.word	0x00000030
        /*0874*/ 	.short	0x010a
        /*0876*/ 	.byte	0xff
	.zero		1


	//   ....[116]....
        /*0878*/ 	.word	0x0000a710
        /*087c*/ 	.word	0x0000003c
        /*0880*/ 	.word	0x00000030
        /*0884*/ 	.short	0x010a
        /*0886*/ 	.byte	0xff
	.zero		1


	//   ....[117]....
        /*0888*/ 	.word	0x0000aa10
        /*088c*/ 	.word	0x000000ff
        /*0890*/ 	.word	0x00000000
        /*0894*/ 	.short	0x0101
        /*0896*/ 	.byte	0x05
	.zero		1


	//   ....[118]....
        /*0898*/ 	.word	0x0000b090
        /*089c*/ 	.word	0x00000000
        /*08a0*/ 	.word	0x00000000
        /*08a4*/ 	.short	0x0101
        /*08a6*/ 	.byte	0xff
	.zero		1


	//   ....[119]....
        /*08a8*/ 	.word	0x0000b300
        /*08ac*/ 	.word	0x000000ff
        /*08b0*/ 	.word	0x00000000
        /*08b4*/ 	.short	0x0101
        /*08b6*/ 	.byte	0x04
	.zero		1


	//   ....[120]....
        /*08b8*/ 	.word	0x0000b320
        /*08bc*/ 	.word	0x00000003
        /*08c0*/ 	.word	0x000000d0
        /*08c4*/ 	.short	0x010a
        /*08c6*/ 	.byte	0xff
	.zero		1


	//   ....[121]....
        /*08c8*/ 	.word	0x0000b380
        /*08cc*/ 	.word	0x00000002
        /*08d0*/ 	.word	0x00000018
        /*08d4*/ 	.short	0x010a
        /*08d6*/ 	.byte	0xff
	.zero		1


	//   ....[122]....
        /*08d8*/ 	.word	0x0000b3e0
        /*08dc*/ 	.word	0x00000002
        /*08e0*/ 	.word	0x00000018
        /*08e4*/ 	.short	0x010a
        /*08e6*/ 	.byte	0xff
	.zero		1


	//   ....[123]....
        /*08e8*/ 	.word	0x0000b430
        /*08ec*/ 	.word	0x00000002
        /*08f0*/ 	.word	0x00000080
        /*08f4*/ 	.short	0x010a
        /*08f6*/ 	.byte	0xff
	.zero		1


	//   ....[124]....
        /*08f8*/ 	.word	0x0000b490
        /*08fc*/ 	.word	0x00000000
        /*0900*/ 	.word	0x00000000
        /*0904*/ 	.short	0x010a
        /*0906*/ 	.byte	0xff
	.zero		1


	//   ....[125]....
        /*0908*/ 	.word	0x0000b4f0
        /*090c*/ 	.word	0x00000000
        /*0910*/ 	.word	0x00000000
        /*0914*/ 	.short	0x010a
        /*0916*/ 	.byte	0xff
	.zero		1


	//   ....[126]....
        /*0918*/ 	.word	0x0000b540
        /*091c*/ 	.word	0x00000000
        /*0920*/ 	.word	0x000000c0
        /*0924*/ 	.short	0x010a
        /*0926*/ 	.byte	0xff
	.zero		1


	//   ....[127]....
        /*0928*/ 	.word	0x0000b5a0
        /*092c*/ 	.word	0x00000000
        /*0930*/ 	.word	0x00000090
        /*0934*/ 	.short	0x010a
        /*0936*/ 	.byte	0xff
	.zero		1


	//   ....[128]....
        /*0938*/ 	.word	0x0000b5f0
        /*093c*/ 	.word	0x00000000
        /*0940*/ 	.word	0x00000080
        /*0944*/ 	.short	0x010a
        /*0946*/ 	.byte	0xff
	.zero		1


	//   ....[129]....
        /*0948*/ 	.word	0x0000b650
        /*094c*/ 	.word	0x00000000
        /*0950*/ 	.word	0x00000090
        /*0954*/ 	.short	0x010a
        /*0956*/ 	.byte	0xff
	.zero		1


	//   ....[130]....
        /*0958*/ 	.word	0x0000b6a0
        /*095c*/ 	.word	0x00000000
        /*0960*/ 	.word	0x00000080
        /*0964*/ 	.short	0x010a
        /*0966*/ 	.byte	0xff
	.zero		1


	//   ....[131]....
        /*0968*/ 	.word	0x0000b700
        /*096c*/ 	.word	0x00000003
        /*0970*/ 	.word	0x000000b0
        /*0974*/ 	.short	0x010a
        /*0976*/ 	.byte	0xff
	.zero		1


	//   ....[132]....
        /*0978*/ 	.word	0x0000b760
        /*097c*/ 	.word	0x00000000
        /*0980*/ 	.word	0x00000000
        /*0984*/ 	.short	0x010a
        /*0986*/ 	.byte	0xff
	.zero		1


	//   ....[133]....
        /*0988*/ 	.word	0x0000b7c0
        /*098c*/ 	.word	0x00000000
        /*0990*/ 	.word	0x00000000
        /*0994*/ 	.short	0x010a
        /*0996*/ 	.byte	0xff
	.zero		1


	//   ....[134]....
        /*0998*/ 	.word	0x0000b820
        /*099c*/ 	.word	0x00000000
        /*09a0*/ 	.word	0x00000000
        /*09a4*/ 	.short	0x010a
        /*09a6*/ 	.byte	0xff
	.zero		1


	//   ....[135]....
        /*09a8*/ 	.word	0x0000b870
        /*09ac*/ 	.word	0x00000000
        /*09b0*/ 	.word	0x00000080
        /*09b4*/ 	.short	0x010a
        /*09b6*/ 	.byte	0xff
	.zero		1


	//   ....[136]....
        /*09b8*/ 	.word	0x0000b8d0
        /*09bc*/ 	.word	0x00000000
        /*09c0*/ 	.word	0x00000078
        /*09c4*/ 	.short	0x010a
        /*09c6*/ 	.byte	0xff
	.zero		1


	//   ....[137]....
        /*09c8*/ 	.word	0x0000b930
        /*09cc*/ 	.word	0x00000003
        /*09d0*/ 	.word	0x00000050
        /*09d4*/ 	.short	0x010a
        /*09d6*/ 	.byte	0xff
	.zero		1


	//   ....[138]....
        /*09d8*/ 	.word	0x0000b990
        /*09dc*/ 	.word	0x00000003
        /*09e0*/ 	.word	0x00000058
        /*09e4*/ 	.short	0x010a
        /*09e6*/ 	.byte	0xff
	.zero		1


	//   ....[139]....
        /*09e8*/ 	.word	0x0000b9f0
        /*09ec*/ 	.word	0x00000003
        /*09f0*/ 	.word	0x00000060
        /*09f4*/ 	.short	0x010a
        /*09f6*/ 	.byte	0xff
	.zero		1


	//   ....[140]....
        /*09f8*/ 	.word	0x0000ba50
        /*09fc*/ 	.word	0x00000003
        /*0a00*/ 	.word	0x00000068
        /*0a04*/ 	.short	0x010a
        /*0a06*/ 	.byte	0xff
	.zero		1


	//   ....[141]....
        /*0a08*/ 	.word	0x0000bab0
        /*0a0c*/ 	.word	0x00000003
        /*0a10*/ 	.word	0x00000050
        /*0a14*/ 	.short	0x010a
        /*0a16*/ 	.byte	0xff
	.zero		1


	//   ....[142]....
        /*0a18*/ 	.word	0x0000bb10
        /*0a1c*/ 	.word	0x00000003
        /*0a20*/ 	.word	0x00000058
        /*0a24*/ 	.short	0x010a
        /*0a26*/ 	.byte	0xff
	.zero		1


	//   ....[143]....
        /*0a28*/ 	.word	0x0000bb70
        /*0a2c*/ 	.word	0x00000003
        /*0a30*/ 	.word	0x00000060
        /*0a34*/ 	.short	0x010a
        /*0a36*/ 	.byte	0xff
	.zero		1


	//   ....[144]....
        /*0a38*/ 	.word	0x0000bbd0
        /*0a3c*/ 	.word	0x00000003
        /*0a40*/ 	.word	0x00000068
        /*0a44*/ 	.short	0x010a
        /*0a46*/ 	.byte	0xff
	.zero		1


	//   ....[145]....
        /*0a48*/ 	.word	0x0000bc30
        /*0a4c*/ 	.word	0x00000003
        /*0a50*/ 	.word	0x00000050
        /*0a54*/ 	.short	0x010a
        /*0a56*/ 	.byte	0xff
	.zero		1


	//   ....[146]....
        /*0a58*/ 	.word	0x0000bc90
        /*0a5c*/ 	.word	0x00000003
        /*0a60*/ 	.word	0x00000058
        /*0a64*/ 	.short	0x010a
        /*0a66*/ 	.byte	0xff
	.zero		1


	//   ....[147]....
        /*0a68*/ 	.word	0x0000bcf0
        /*0a6c*/ 	.word	0x00000003
        /*0a70*/ 	.word	0x00000060
        /*0a74*/ 	.short	0x010a
        /*0a76*/ 	.byte	0xff
	.zero		1


	//   ....[148]....
        /*0a78*/ 	.word	0x0000bd40
        /*0a7c*/ 	.word	0x00000000
        /*0a80*/ 	.word	0x00000080
        /*0a84*/ 	.short	0x010a
        /*0a86*/ 	.byte	0xff
	.zero		1


	//   ....[149]....
        /*0a88*/ 	.word	0x0000bda0
        /*0a8c*/ 	.word	0x00000000
        /*0a90*/ 	.word	0x00000030
        /*0a94*/ 	.short	0x010a
        /*0a96*/ 	.byte	0xff
	.zero		1


	//   ....[150]....
        /*0a98*/ 	.word	0x0000bdf0
        /*0a9c*/ 	.word	0x0000008c
        /*0aa0*/ 	.word	0x000000a0
        /*0aa4*/ 	.short	0x010a
        /*0aa6*/ 	.byte	0xff
	.zero		1


	//   ....[151]....
        /*0aa8*/ 	.word	0x0000be40
        /*0aac*/ 	.word	0x00000003
        /*0ab0*/ 	.word	0x00000030
        /*0ab4*/ 	.short	0x010a
        /*0ab6*/ 	.byte	0xff
	.zero		1


	//   ....[152]....
        /*0ab8*/ 	.word	0x0000be90
        /*0abc*/ 	.word	0x00000094
        /*0ac0*/ 	.word	0x00000030
        /*0ac4*/ 	.short	0x010a
        /*0ac6*/ 	.byte	0xff
	.zero		1


	//   ....[153]....
        /*0ac8*/ 	.word	0x0000bee0
        /*0acc*/ 	.word	0x00000094
        /*0ad0*/ 	.word	0x00000030
        /*0ad4*/ 	.short	0x010a
        /*0ad6*/ 	.byte	0xff
	.zero		1


	//   ....[154]....
        /*0ad8*/ 	.word	0x0000bf30
        /*0adc*/ 	.word	0x00000095
        /*0ae0*/ 	.word	0x00000030
        /*0ae4*/ 	.short	0x010a
        /*0ae6*/ 	.byte	0xff
	.zero		1


	//   ....[155]....
        /*0ae8*/ 	.word	0x0000bf80
        /*0aec*/ 	.word	0x00000095
        /*0af0*/ 	.word	0x00000030
        /*0af4*/ 	.short	0x010a
        /*0af6*/ 	.byte	0xff
	.zero		1


	//   ....[156]....
        /*0af8*/ 	.word	0x0000bfd0
        /*0afc*/ 	.word	0x00000095
        /*0b00*/ 	.word	0x00000030
        /*0b04*/ 	.short	0x010a
        /*0b06*/ 	.byte	0xff
	.zero		1


	//   ....[157]....
        /*0b08*/ 	.word	0x0000c020
        /*0b0c*/ 	.word	0x0000003c
        /*0b10*/ 	.word	0x00000030
        /*0b14*/ 	.short	0x010a
        /*0b16*/ 	.byte	0xff
	.zero		1


	//----- nvinfo : EIATTR_NUM_MBARRIERS
	.align		4
.L_47:
        /*0b18*/ 	.byte	0x03, 0x38
        /*0b1a*/ 	.short	0x001c


	//----- nvinfo : EIATTR_EXIT_INSTR_OFFSETS
	.align		4
        /*0b1c*/ 	.byte	0x04, 0x1c
        /*0b1e*/ 	.short	(.L_49 - .L_48)


	//   ....[0]....
.L_48:
        /*0b20*/ 	.word	0x00002410


	//   ....[1]....
        /*0b24*/ 	.word	0x00002900


	//   ....[2]....
        /*0b28*/ 	.word	0x00002960


	//   ....[3]....
        /*0b2c*/ 	.word	0x00003740


	//   ....[4]....
        /*0b30*/ 	.word	0x00004d90


	//   ....[5]....
        /*0b34*/ 	.word	0x00004dd0


	//   ....[6]....
        /*0b38*/ 	.word	0x0000b1f0


	//   ....[7]....
        /*0b3c*/ 	.word	0x0000b270


	//   ....[8]....
        /*0b40*/ 	.word	0x0000b2a0


	//   ....[9]....
        /*0b44*/ 	.word	0x0000b310


	//----- nvinfo : EIATTR_MAX_THREADS
	.align		4
.L_49:
        /*0b48*/ 	.byte	0x04, 0x05
        /*0b4a*/ 	.short	(.L_51 - .L_50)
.L_50:
        /*0b4c*/ 	.word	0x00000100
        /*0b50*/ 	.word	0x00000001
        /*0b54*/ 	.word	0x00000001


	//----- nvinfo : EIATTR_CRS_STACK_SIZE
	.align		4
.L_51:
        /*0b58*/ 	.byte	0x04, 0x1e
        /*0b5a*/ 	.short	(.L_53 - .L_52)
.L_52:
        /*0b5c*/ 	.word	0x00000000


	//----- nvinfo : EIATTR_CBANK_PARAM_SIZE
	.align		4
.L_53:
        /*0b60*/ 	.byte	0x03, 0x19
        /*0b62*/ 	.short	0x0800


	//----- nvinfo : EIATTR_PARAM_CBANK
	.align		4
        /*0b64*/ 	.byte	0x04, 0x0a
        /*0b66*/ 	.short	(.L_55 - .L_54)
	.align		4
.L_54:
        /*0b68*/ 	.word	index@(.nv.constant0._ZN7cutlass13device_kernelINS_4gemm6kernel13GemmUniversalIN4cute5tupleIJiiiiEEENS1_10collective13CollectiveMmaINS1_35MainloopSm100TmaUmmaWarpSpecializedILi3ELi2ELi2ENS5_IJNS4_1CILi1EEESB_SB_EEEEENS5_IJNSA_ILi128EEENSA_ILi256EEENSA_ILi32EEEEEEfNS5_IJlSB_lEEEfSI_NS4_8TiledMMAINS4_8MMA_AtomIJNS4_17SM100_MMA_TF32_SSINS_10tfloat32_tESM_fLi128ELi256ELNS4_4UMMA5MajorE0ELSO_0ELNSN_7ScaleInE0ELSP_0EEEEEENS4_6LayoutISC_NS5_IJNSA_ILi0EEEST_ST_EEEEENS5_IJNS4_10UnderscoreESW_SW_EEEEENS4_13SM90_TMA_LOADENS4_14ComposedLayoutINS4_7SwizzleILi3ELi4ELi3EEENS4_18smem_ptr_flag_bitsILi32EEENSS_INS5_IJNSA_ILi8EEESG_EEENS5_IJSG_SB_EEEEEEEvNS4_8identityESZ_S19_vS1A_EENS_8epilogue10collective18CollectiveEpilogueINS1C_23Sm100TmaWarpSpecializedILi4ELi2ELi32ELb1ELb0EEEJSH_NS5_IJNSS_ISE_SB_EENSS_ISG_SB_EEEEEfSI_fSI_NS1C_6fusion15FusionCallbacksIS1G_NS1K_17LinearCombinationIffffLNS_15FloatRoundStyleE2EEESH_S1J_JEEENS4_5SM1004TMEM4LOAD26SM100_TMEM_LOAD_32dp32b32xESZ_S19_NS4_39AutoVectorizingCopyWithAssumedAlignmentILi128EEENS4_14SM90_TMA_STOREES19_S1V_S1V_EEEvvEEEEvNT_6ParamsE)
        /*0b6c*/ 	.short	0x0380
        /*0b6e*/ 	.short	0x0800


	//----- nvinfo : EIATTR_SW_WAR
	.align		4
.L_55:
        /*0b70*/ 	.byte	0x04, 0x36
        /*0b72*/ 	.short	(.L_57 - .L_56)
.L_56:
        /*0b74*/ 	.word	0x00000008
.L_57:


//--------------------- .nv.callgraph             --------------------------
	.section	.nv.callgraph,"",@"SHT_CUDA_CALLGRAPH"
	.align	4
	.sectionentsize	8
	.align		4
        /*0000*/ 	.word	0x00000000
	.align		4
        /*0004*/ 	.word	0xffffffff
	.align		4
        /*0008*/ 	.word	index@(_ZN7cutlass13device_kernelINS_4gemm6kernel13GemmUniversalIN4cute5tupleIJiiiiEEENS1_10collective13CollectiveMmaINS1_35MainloopSm100TmaUmmaWarpSpecializedILi3ELi2ELi2ENS5_IJNS4_1CILi1EEESB_SB_EEEEENS5_IJNSA_ILi128EEENSA_ILi256EEENSA_ILi32EEEEEEfNS5_IJlSB_lEEEfSI_NS4_8TiledMMAINS4_8MMA_AtomIJNS4_17SM100_MMA_TF32_SSINS_10tfloat32_tESM_fLi128ELi256ELNS4_4UMMA5MajorE0ELSO_0ELNSN_7ScaleInE0ELSP_0EEEEEENS4_6LayoutISC_NS5_IJNSA_ILi0EEEST_ST_EEEEENS5_IJNS4_10UnderscoreESW_SW_EEEEENS4_13SM90_TMA_LOADENS4_14ComposedLayoutINS4_7SwizzleILi3ELi4ELi3EEENS4_18smem_ptr_flag_bitsILi32EEENSS_INS5_IJNSA_ILi8EEESG_EEENS5_IJSG_SB_EEEEEEEvNS4_8identityESZ_S19_vS1A_EENS_8epilogue10collective18CollectiveEpilogueINS1C_23Sm100TmaWarpSpecializedILi4ELi2ELi32ELb1ELb0EEEJSH_NS5_IJNSS_ISE_SB_EENSS_ISG_SB_EEEEEfSI_fSI_NS1C_6fusion15FusionCallbacksIS1G_NS1K_17LinearCombinationIffffLNS_15FloatRoundStyleE2EEESH_S1J_JEEENS4_5SM1004TMEM4LOAD26SM100_TMEM_LOAD_32dp32b32xESZ_S19_NS4_39AutoVectorizingCopyWithAssumedAlignmentILi128EEENS4_14SM90_TMA_STOREES19_S1V_S1V_EEEvvEEEEvNT_6ParamsE)
	.align		4
        /*000c*/ 	.word	index@(__assertfail)
	.align		4
        /*0010*/ 	.word	0x00000000
	.align		4
        /*0014*/ 	.word	0xfffffffe
	.align		4
        /*0018*/ 	.word	0x00000000
	.align		4
        /*001c*/ 	.word	0xfffffffd
	.align		4
        /*0020*/ 	.word	0x00000000
	.align		4
        /*0024*/ 	.word	0xfffffffc


//--------------------- .nv.constant4             --------------------------
	.section	.nv.constant4,"a",@progbits
	.align	8
	.align		8
.nv.constant4:
        /*0000*/ 	.dword	__assertfail
	.align		8
        /*0008*/ 	.dword	__unnamed_1
	.align		8
        /*0010*/ 	.dword	__unnamed_2
	.align		8
        /*0018*/ 	.dword	_ZN40_INTERNAL_5d7b42f3_4_k_cu_0eebc74c_338494cuda3std3__45__cpo5beginE
	.align		8
        /*0020*/ 	.dword	_ZN40_INTERNAL_5d7b42f3_4_k_cu_0eebc74c_338494cuda3std3__45__cpo3endE
	.align		8
        /*0028*/ 	.dword	_ZN40_INTERNAL_5d7b42f3_4_k_cu_0eebc74c_338494cuda3std3__45__cpo6cbeginE
	.align		8
        /*0030*/ 	.dword	_ZN40_INTERNAL_5d7b42f3_4_k_cu_0eebc74c_338494cuda3std3__45__cpo4cendE
	.align		8
        /*0038*/ 	.dword	_ZN40_INTERNAL_5d7b42f3_4_k_cu_0eebc74c_338494cuda3std3__442_GLOBAL__N__5d7b42f3_4_k_cu_0eebc74c_338496ignoreE
	.align		8
        /*0040*/ 	.dword	_ZN40_INTERNAL_5d7b42f3_4_k_cu_0eebc74c_338494cuda3std3__419piecewise_constructE
	.align		8
        /*0048*/ 	.dword	_ZN40_INTERNAL_5d7b42f3_4_k_cu_0eebc74c_338494cuda3std3__48in_placeE
	.align		8
        /*0050*/ 	.dword	_ZN40_INTERNAL_5d7b42f3_4_k_cu_0eebc74c_338494cuda3std6ranges3__45__cpo4swapE
	.align		8
        /*0058*/ 	.dword	_ZN40_INTERNAL_5d7b42f3_4_k_cu_0eebc74c_338494cuda3std6ranges3__45__cpo9iter_moveE
	.align		8
        /*0060*/ 	.dword	_ZN40_INTERNAL_5d7b42f3_4_k_cu_0eebc74c_338494cute7productE
	.align		8
        /*0068*/ 	.dword	_ZN40_INTERNAL_5d7b42f3_4_k_cu_0eebc74c_338494cute1_E
	.align		8
        /*0070*/ 	.dword	$str$25
	.align		8
        /*0078*/ 	.dword	$str$26
	.align		8
        /*0080*/ 	.dword	$str$27
	.align		8
        /*0088*/ 	.dword	$str$28


//--------------------- .text._ZN7cutlass13device_kernelINS_4gemm6kernel13GemmUniversalIN4cute5tupleIJiiiiEEENS1_10collective13CollectiveMmaINS1_35MainloopSm100TmaUmmaWarpSpecializedILi3ELi2ELi2ENS5_IJNS4_1CILi1EEESB_SB_EEEEENS5_IJNSA_ILi128EEENSA_ILi256EEENSA_ILi32EEEEEEfNS5_IJlSB_lEEEfSI_NS4_8TiledMMAINS4_8MMA_AtomIJNS4_17SM100_MMA_TF32_SSINS_10tfloat32_tESM_fLi128ELi256ELNS4_4UMMA5MajorE0ELSO_0ELNSN_7ScaleInE0ELSP_0EEEEEENS4_6LayoutISC_NS5_IJNSA_ILi0EEEST_ST_EEEEENS5_IJNS4_10UnderscoreESW_SW_EEEEENS4_13SM90_TMA_LOADENS4_14ComposedLayoutINS4_7SwizzleILi3ELi4ELi3EEENS4_18smem_ptr_flag_bitsILi32EEENSS_INS5_IJNSA_ILi8EEESG_EEENS5_IJSG_SB_EEEEEEEvNS4_8identityESZ_S19_vS1A_EENS_8epilogue10collective18CollectiveEpilogueINS1C_23Sm100TmaWarpSpecializedILi4ELi2ELi32ELb1ELb0EEEJSH_NS5_IJNSS_ISE_SB_EENSS_ISG_SB_EEEEEfSI_fSI_NS1C_6fusion15FusionCallbacksIS1G_NS1K_17LinearCombinationIffffLNS_15FloatRoundStyleE2EEESH_S1J_JEEENS4_5SM1004TMEM4LOAD26SM100_TMEM_LOAD_32dp32b32xESZ_S19_NS4_39AutoVectorizingCopyWithAssumedAlignmentILi128EEENS4_14SM90_TMA_STOREES19_S1V_S1V_EEEvvEEEEvNT_6ParamsE --------------------------
	.section	.text._ZN7cutlass13device_kernelINS_4gemm6kernel13GemmUniversalIN4cute5tupleIJiiiiEEENS1_10collective13CollectiveMmaINS1_35MainloopSm100TmaUmmaWarpSpecializedILi3ELi2ELi2ENS5_IJNS4_1CILi1EEESB_SB_EEEEENS5_IJNSA_ILi128EEENSA_ILi256EEENSA_ILi32EEEEEEfNS5_IJlSB_lEEEfSI_NS4_8TiledMMAINS4_8MMA_AtomIJNS4_17SM100_MMA_TF32_SSINS_10tfloat32_tESM_fLi128ELi256ELNS4_4UMMA5MajorE0ELSO_0ELNSN_7ScaleInE0ELSP_0EEEEEENS4_6LayoutISC_NS5_IJNSA_ILi0EEEST_ST_EEEEENS5_IJNS4_10UnderscoreESW_SW_EEEEENS4_13SM90_TMA_LOADENS4_14ComposedLayoutINS4_7SwizzleILi3ELi4ELi3EEENS4_18smem_ptr_flag_bitsILi32EEENSS_INS5_IJNSA_ILi8EEESG_EEENS5_IJSG_SB_EEEEEEEvNS4_8identityESZ_S19_vS1A_EENS_8epilogue10collective18CollectiveEpilogueINS1C_23Sm100TmaWarpSpecializedILi4ELi2ELi32ELb1ELb0EEEJSH_NS5_IJNSS_ISE_SB_EENSS_ISG_SB_EEEEEfSI_fSI_NS1C_6fusion15FusionCallbacksIS1G_NS1K_17LinearCombinationIffffLNS_15FloatRoundStyleE2EEESH_S1J_JEEENS4_5SM1004TMEM4LOAD26SM100_TMEM_LOAD_32dp32b32xESZ_S19_NS4_39AutoVectorizingCopyWithAssumedAlignmentILi128EEENS4_14SM90_TMA_STOREES19_S1V_S1V_EEEvvEEEEvNT_6ParamsE,"ax",@progbits
	.align	128
.text._ZN7cutlass13device_kernelINS_4gemm6kernel13GemmUniversalIN4cute5tupleIJiiiiEEENS1_10collective13CollectiveMmaINS1_35MainloopSm100TmaUmmaWarpSpecializedILi3ELi2ELi2ENS5_IJNS4_1CILi1EEESB_SB_EEEEENS5_IJNSA_ILi128EEENSA_ILi256EEENSA_ILi32EEEEEEfNS5_IJlSB_lEEEfSI_NS4_8TiledMMAINS4_8MMA_AtomIJNS4_17SM100_MMA_TF32_SSINS_10tfloat32_tESM_fLi128ELi256ELNS4_4UMMA5MajorE0ELSO_0ELNSN_7ScaleInE0ELSP_0EEEEEENS4_6LayoutISC_NS5_IJNSA_ILi0EEEST_ST_EEEEENS5_IJNS4_10UnderscoreESW_SW_EEEEENS4_13SM90_TMA_LOADENS4_14ComposedLayoutINS4_7SwizzleILi3ELi4ELi3EEENS4_18smem_ptr_flag_bitsILi32EEENSS_INS5_IJNSA_ILi8EEESG_EEENS5_IJSG_SB_EEEEEEEvNS4_8identityESZ_S19_vS1A_EENS_8epilogue10collective18CollectiveEpilogueINS1C_23Sm100TmaWarpSpecializedILi4ELi2ELi32ELb1ELb0EEEJSH_NS5_IJNSS_ISE_SB_EENSS_ISG_SB_EEEEEfSI_fSI_NS1C_6fusion15FusionCallbacksIS1G_NS1K_17LinearCombinationIffffLNS_15FloatRoundStyleE2EEESH_S1J_JEEENS4_5SM1004TMEM4LOAD26SM100_TMEM_LOAD_32dp32b32xESZ_S19_NS4_39AutoVectorizingCopyWithAssumedAlignmentILi128EEENS4_14SM90_TMA_STOREES19_S1V_S1V_EEEvvEEEEvNT_6ParamsE:
        .type           _ZN7cutlass13device_kernelINS_4gemm6kernel13GemmUniversalIN4cute5tupleIJiiiiEEENS1_10collective13CollectiveMmaINS1_35MainloopSm100TmaUmmaWarpSpecializedILi3ELi2ELi2ENS5_IJNS4_1CILi1EEESB_SB_EEEEENS5_IJNSA_ILi128EEENSA_ILi256EEENSA_ILi32EEEEEEfNS5_IJlSB_lEEEfSI_NS4_8TiledMMAINS4_8MMA_AtomIJNS4_17SM100_MMA_TF32_SSINS_10tfloat32_tESM_fLi128ELi256ELNS4_4UMMA5MajorE0ELSO_0ELNSN_7ScaleInE0ELSP_0EEEEEENS4_6LayoutISC_NS5_IJNSA_ILi0EEEST_ST_EEEEENS5_IJNS4_10UnderscoreESW_SW_EEEEENS4_13SM90_TMA_LOADENS4_14ComposedLayoutINS4_7SwizzleILi3ELi4ELi3EEENS4_18smem_ptr_flag_bitsILi32EEENSS_INS5_IJNSA_ILi8EEESG_EEENS5_IJSG_SB_EEEEEEEvNS4_8identityESZ_S19_vS1A_EENS_8epilogue10collective18CollectiveEpilogueINS1C_23Sm100TmaWarpSpecializedILi4ELi2ELi32ELb1ELb0EEEJSH_NS5_IJNSS_ISE_SB_EENSS_ISG_SB_EEEEEfSI_fSI_NS1C_6fusion15FusionCallbacksIS1G_NS1K_17LinearCombinationIffffLNS_15FloatRoundStyleE2EEESH_S1J_JEEENS4_5SM1004TMEM4LOAD26SM100_TMEM_LOAD_32dp32b32xESZ_S19_NS4_39AutoVectorizingCopyWithAssumedAlignmentILi128EEENS4_14SM90_TMA_STOREES19_S1V_S1V_EEEvvEEEEvNT_6ParamsE,@function
        .size           _ZN7cutlass13device_kernelINS_4gemm6kernel13GemmUniversalIN4cute5tupleIJiiiiEEENS1_10collective13CollectiveMmaINS1_35MainloopSm100TmaUmmaWarpSpecializedILi3ELi2ELi2ENS5_IJNS4_1CILi1EEESB_SB_EEEEENS5_IJNSA_ILi128EEENSA_ILi256EEENSA_ILi32EEEEEEfNS5_IJlSB_lEEEfSI_NS4_8TiledMMAINS4_8MMA_AtomIJNS4_17SM100_MMA_TF32_SSINS_10tfloat32_tESM_fLi128ELi256ELNS4_4UMMA5MajorE0ELSO_0ELNSN_7ScaleInE0ELSP_0EEEEEENS4_6LayoutISC_NS5_IJNSA_ILi0EEEST_ST_EEEEENS5_IJNS4_10UnderscoreESW_SW_EEEEENS4_13SM90_TMA_LOADENS4_14ComposedLayoutINS4_7SwizzleILi3ELi4ELi3EEENS4_18smem_ptr_flag_bitsILi32EEENSS_INS5_IJNSA_ILi8EEESG_EEENS5_IJSG_SB_EEEEEEEvNS4_8identityESZ_S19_vS1A_EENS_8epilogue10collective18CollectiveEpilogueINS1C_23Sm100TmaWarpSpecializedILi4ELi2ELi32ELb1ELb0EEEJSH_NS5_IJNSS_ISE_SB_EENSS_ISG_SB_EEEEEfSI_fSI_NS1C_6fusion15FusionCallbacksIS1G_NS1K_17LinearCombinationIffffLNS_15FloatRoundStyleE2EEESH_S1J_JEEENS4_5SM1004TMEM4LOAD26SM100_TMEM_LOAD_32dp32b32xESZ_S19_NS4_39AutoVectorizingCopyWithAssumedAlignmentILi128EEENS4_14SM90_TMA_STOREES19_S1V_S1V_EEEvvEEEEvNT_6ParamsE,(.L_x_211 - _ZN7cutlass13device_kernelINS_4gemm6kernel13GemmUniversalIN4cute5tupleIJiiiiEEENS1_10collective13CollectiveMmaINS1_35MainloopSm100TmaUmmaWarpSpecializedILi3ELi2ELi2ENS5_IJNS4_1CILi1EEESB_SB_EEEEENS5_IJNSA_ILi128EEENSA_ILi256EEENSA_ILi32EEEEEEfNS5_IJlSB_lEEEfSI_NS4_8TiledMMAINS4_8MMA_AtomIJNS4_17SM100_MMA_TF32_SSINS_10tfloat32_tESM_fLi128ELi256ELNS4_4UMMA5MajorE0ELSO_0ELNSN_7ScaleInE0ELSP_0EEEEEENS4_6LayoutISC_NS5_IJNSA_ILi0EEEST_ST_EEEEENS5_IJNS4_10UnderscoreESW_SW_EEEEENS4_13SM90_TMA_LOADENS4_14ComposedLayoutINS4_7SwizzleILi3ELi4ELi3EEENS4_18smem_ptr_flag_bitsILi32EEENSS_INS5_IJNSA_ILi8EEESG_EEENS5_IJSG_SB_EEEEEEEvNS4_8identityESZ_S19_vS1A_EENS_8epilogue10collective18CollectiveEpilogueINS1C_23Sm100TmaWarpSpecializedILi4ELi2ELi32ELb1ELb0EEEJSH_NS5_IJNSS_ISE_SB_EENSS_ISG_SB_EEEEEfSI_fSI_NS1C_6fusion15FusionCallbacksIS1G_NS1K_17LinearCombinationIffffLNS_15FloatRoundStyleE2EEESH_S1J_JEEENS4_5SM1004TMEM4LOAD26SM100_TMEM_LOAD_32dp32b32xESZ_S19_NS4_39AutoVectorizingCopyWithAssumedAlignmentILi128EEENS4_14SM90_TMA_STOREES19_S1V_S1V_EEEvvEEEEvNT_6ParamsE)
        .other          _ZN7cutlass13device_kernelINS_4gemm6kernel13GemmUniversalIN4cute5tupleIJiiiiEEENS1_10collective13CollectiveMmaINS1_35MainloopSm100TmaUmmaWarpSpecializedILi3ELi2ELi2ENS5_IJNS4_1CILi1EEESB_SB_EEEEENS5_IJNSA_ILi128EEENSA_ILi256EEENSA_ILi32EEEEEEfNS5_IJlSB_lEEEfSI_NS4_8TiledMMAINS4_8MMA_AtomIJNS4_17SM100_MMA_TF32_SSINS_10tfloat32_tESM_fLi128ELi256ELNS4_4UMMA5MajorE0ELSO_0ELNSN_7ScaleInE0ELSP_0EEEEEENS4_6LayoutISC_NS5_IJNSA_ILi0EEEST_ST_EEEEENS5_IJNS4_10UnderscoreESW_SW_EEEEENS4_13SM90_TMA_LOADENS4_14ComposedLayoutINS4_7SwizzleILi3ELi4ELi3EEENS4_18smem_ptr_flag_bitsILi32EEENSS_INS5_IJNSA_ILi8EEESG_EEENS5_IJSG_SB_EEEEEEEvNS4_8identityESZ_S19_vS1A_EENS_8epilogue10collective18CollectiveEpilogueINS1C_23Sm100TmaWarpSpecializedILi4ELi2ELi32ELb1ELb0EEEJSH_NS5_IJNSS_ISE_SB_EENSS_ISG_SB_EEEEEfSI_fSI_NS1C_6fusion15FusionCallbacksIS1G_NS1K_17LinearCombinationIffffLNS_15FloatRoundStyleE2EEESH_S1J_JEEENS4_5SM1004TMEM4LOAD26SM100_TMEM_LOAD_32dp32b32xESZ_S19_NS4_39AutoVectorizingCopyWithAssumedAlignmentILi128EEENS4_14SM90_TMA_STOREES19_S1V_S1V_EEEvvEEEEvNT_6ParamsE,@"STO_CUDA_ENTRY STV_DEFAULT"
_ZN7cutlass13device_kernelINS_4gemm6kernel13GemmUniversalIN4cute5tupleIJiiiiEEENS1_10collective13CollectiveMmaINS1_35MainloopSm100TmaUmmaWarpSpecializedILi3ELi2ELi2ENS5_IJNS4_1CILi1EEESB_SB_EEEEENS5_IJNSA_ILi128EEENSA_ILi256EEENSA_ILi32EEEEEEfNS5_IJlSB_lEEEfSI_NS4_8TiledMMAINS4_8MMA_AtomIJNS4_17SM100_MMA_TF32_SSINS_10tfloat32_tESM_fLi128ELi256ELNS4_4UMMA5MajorE0ELSO_0ELNSN_7ScaleInE0ELSP_0EEEEEENS4_6LayoutISC_NS5_IJNSA_ILi0EEEST_ST_EEEEENS5_IJNS4_10UnderscoreESW_SW_EEEEENS4_13SM90_TMA_LOADENS4_14ComposedLayoutINS4_7SwizzleILi3ELi4ELi3EEENS4_18smem_ptr_flag_bitsILi32EEENSS_INS5_IJNSA_ILi8EEESG_EEENS5_IJSG_SB_EEEEEEEvNS4_8identityESZ_S19_vS1A_EENS_8epilogue10collective18CollectiveEpilogueINS1C_23Sm100TmaWarpSpecializedILi4ELi2ELi32ELb1ELb0EEEJSH_NS5_IJNSS_ISE_SB_EENSS_ISG_SB_EEEEEfSI_fSI_NS1C_6fusion15FusionCallbacksIS1G_NS1K_17LinearCombinationIffffLNS_15FloatRoundStyleE2EEESH_S1J_JEEENS4_5SM1004TMEM4LOAD26SM100_TMEM_LOAD_32dp32b32xESZ_S19_NS4_39AutoVectorizingCopyWithAssumedAlignmentILi128EEENS4_14SM90_TMA_STOREES19_S1V_S1V_EEEvvEEEEvNT_6ParamsE:
[----:B------:R-:W1:Y:S01]  /*0000*/  LDC R1, c[0x0][0x37c] ;  /* 0x0000df00ff017b82 */ /* 0x000e620000000800 */
[----:B------:R-:W2:Y:S01]  /*0010*/  S2R R127, SR_TID.X ;  /* 0x00000000007f7919 */ /* 0x000ea20000002100 */
[----:B------:R-:W3:Y:S01]  /*0020*/  LDCU.64 UR4, c[0x0][0x890] ;  /* 0x00011200ff0477ac */ /* 0x000ee20008000a00 */
[----:B------:R-:W-:Y:S02]  /*0030*/  PRMT R51, RZ, 0x7610, R51 ;  /* 0x00007610ff337816 */ /* 0x000fe40000000033 */
[----:B------:R-:W-:Y:S01]  /*0040*/  ELECT P5, URZ, PT ;  /* 0x0000000000ff782f */ /* 0x000fe200038a0000 */
[----:B------:R-:W4:Y:S01]  /*0050*/  LDCU.64 UR46, c[0x0][0x358] ;  /* 0x00006b00ff2e77ac */ /* 0x000f220008000a00 */
[----:B---3--:R-:W-:-:S04]  /*0060*/  UISETP.NE.U32.AND UP0, UPT, UR4, URZ, UPT ;  /* 0x000000ff0400728c */ /* 0x008fc8000bf05070 */
[----:B------:R-:W-:Y:S01]  /*0070*/  UISETP.NE.AND.EX UP0, UPT, UR5, URZ, UPT, UP0 ;  /* 0x000000ff0500728c */ /* 0x000fe2000bf05300 */
[----:B--2---:R-:W-:-:S05]  /*0080*/  SHF.R.U32.HI R120, RZ, 0x5, R127 ;  /* 0x00000005ff787819 */ /* 0x004fca000001167f */
[----:B------:R-:W2:Y:S02]  /*0090*/  SHFL.IDX PT, R0, R120, RZ, 0x1f ;  /* 0x00001fff78007589 */ /* 0x000ea400000e0000 */
[----:B--2---:R-:W-:Y:S01]  /*00a0*/  R2UR UR8, R0 ;  /* 0x00000000000872ca */ /* 0x004fe200000e0000 */
[----:B-1--4-:R-:W-:-:S14]  /*00b0*/  BRA.U UP0, `(.L_x_0) ;  /* 0x00000001002c7547 */ /* 0x012fdc000b800000 */
[----:B------:R-:W1:Y:S02]  /*00c0*/  LDCU.64 UR6, c[0x0][0x888] ;  /* 0x00011100ff0677ac */ /* 0x000e640008000a00 */
[----:B-1----:R-:W-:-:S04]  /*00d0*/  UISETP.NE.U32.AND UP0, UPT, UR6, URZ, UPT ;  /* 0x000000ff0600728c */ /* 0x002fc8000bf05070 */
[----:B------:R-:W-:-:S09]  /*00e0*/  UISETP.NE.AND.EX UP0, UPT, UR7, URZ, UPT, UP0 ;  /* 0x000000ff0700728c */ /* 0x000fd2000bf05300 */
[----:B------:R-:W-:Y:S05]  /*00f0*/  BRA.U !UP0, `(.L_x_1) ;  /* 0x0000000108107547 */ /* 0x000fea000b800000 */
[----:B------:R-:W1:Y:S02]  /*0100*/  LDC.64 R2, c[0x0][0x888] ;  /* 0x00022200ff027b82 */ /* 0x000e640000000a00 */
[----:B-1----:R1:W5:Y:S01]  /*0110*/  LDG.E R50, desc[UR46][R2.64] ;  /* 0x0000002e02327981 */ /* 0x002362000c1e1900 */
[----:B------:R-:W-:Y:S01]  /*0120*/  HFMA2 R51, -RZ, RZ, 0, 5.9604644775390625e-08 ;  /* 0x00000001ff337431 */ /* 0x000fe200000001ff */
[----:B------:R-:W-:Y:S05]  /*0130*/  BRA `(.L_x_0) ;  /* 0x00000000000c7947 */ /* 0x000fea0003800000 */
.L_x_1:
[----:B------:R-:W1:Y:S01]  /*0140*/  LDCU UR6, c[0x0][0x880] ;  /* 0x00011000ff0677ac */ /* 0x000e620008000800 */
[----:B------:R-:W-:Y:S01]  /*0150*/  HFMA2 R51, -RZ, RZ, 0, 5.9604644775390625e-08 ;  /* 0x00000001ff337431 */ /* 0x000fe200000001ff */
[----:B-1----:R-:W-:-:S07]  /*0160*/  MOV R50, UR6 ;  /* 0x0000000600327c02 */ /* 0x002fce0008000f00 */
.L_x_0:
[----:B------:R-:W2:Y:S02]  /*0170*/  LDCU.64 UR6, c[0x0][0x8b0] ;  /* 0x00011600ff0677ac */ /* 0x000ea40008000a00 */
[----:B--2---:R-:W-:-:S04]  /*0180*/  UISETP.NE.U32.AND UP0, UPT, UR6, URZ, UPT ;  /* 0x000000ff0600728c */ /* 0x004fc8000bf05070 */
[----:B------:R-:W-:-:S09]  /*0190*/  UISETP.NE.AND.EX UP0, UPT, UR7, URZ, UPT, UP0 ;  /* 0x000000ff0700728c */ /* 0x000fd2000bf05300 */
[----:B------:R-:W-:Y:S05]  /*01a0*/  BRA.U UP0, `(.L_x_2) ;  /* 0x0000000100247547 */ /* 0x000fea000b800000 */
[----:B------:R-:W2:Y:S02]  /*01b0*/  LDCU.64 UR6, c[0x0][0x8a8] ;  /* 0x00011500ff0677ac */ /* 0x000ea40008000a00 */
[----:B--2---:R-:W-:-:S04]  /*01c0*/  UISETP.NE.U32.AND UP0, UPT, UR6, URZ, UPT ;  /* 0x000000ff0600728c */ /* 0x004fc8000bf05070 */
[----:B------:R-:W-:-:S09]  /*01d0*/  UISETP.NE.AND.EX UP0, UPT, UR7, URZ, UPT, UP0 ;  /* 0x000000ff0700728c */ /* 0x000fd2000bf05300 */
[----:B------:R-:W-:Y:S05]  /*01e0*/  BRA.U !UP0, `(.L_x_3) ;  /* 0x00000001080c7547 */ /* 0x000fea000b800000 */
[----:B------:R-:W2:Y:S02]  /*01f0*/  LDC.64 R46, c[0x0][0x8a8] ;  /* 0x00022a00ff2e7b82 */ /* 0x000ea40000000a00 */
[----:B--2---:R2:W5:Y:S01]  /*0200*/  LDG.E R46, desc[UR46][R46.64] ;  /* 0x0000002e2e2e7981 */ /* 0x004562000c1e1900 */
[----:B------:R-:W-:Y:S05]  /*0210*/  BRA `(.L_x_2) ;  /* 0x0000000000087947 */ /* 0x000fea0003800000 */
.L_x_3:
[----:B------:R-:W2:Y:S02]  /*0220*/  LDCU UR6, c[0x0][0x8a0] ;  /* 0x00011400ff0677ac */ /* 0x000ea40008000800 */
[----:B--2---:R-:W-:Y:S02]  /*0230*/  MOV R46, UR6 ;  /* 0x00000006002e7c02 */ /* 0x004fe40008000f00 */
.L_x_2:
[----:B------:R-:W-:Y:S01]  /*0240*/  IMAD.U32 R0, RZ, RZ, UR8 ;  /* 0x00000008ff007e24 */ /* 0x000fe2000f8e00ff */
[----:B------:R-:W-:Y:S04]  /*0250*/  BSSY.RECONVERGENT B0, `(.L_x_4) ;  /* 0x000000c000007945 */ /* 0x000fe80003800200 */
[C---:B------:R-:W-:Y:S02]  /*0260*/  ISETP.NE.OR P1, PT, R0.reuse, 0x1, !P5 ;  /* 0x000000010000780c */ /* 0x040fe40006f25670 */
[----:B------:R-:W-:-:S11]  /*0270*/  ISETP.NE.OR P0, PT, R0, 0x3, !P5 ;  /* 0x000000030000780c */ /* 0x000fd60006f05670 */
[----:B------:R-:W-:Y:S05]  /*0280*/  @P1 BRA `(.L_x_5) ;  /* 0x0000000000201947 */ /* 0x000fea0003800000 */
[----:B------:R-:W3:Y:S02]  /*0290*/  LDCU.64 UR6, c[0x0][0x348] ;  /* 0x00006900ff0677ac */ /* 0x000ee40008000a00 */
[----:B---3--:R-:W-:Y:S02]  /*02a0*/  UIADD3 UR10, UP1, UPT, UR6, 0x80, URZ ;  /* 0x00000080060a7890 */ /* 0x008fe4000ff3e0ff */
[----:B------:R-:W-:Y:S02]  /*02b0*/  UIADD3 UR6, UP0, UPT, UR6, 0x180, URZ ;  /* 0x0000018006067890 */ /* 0x000fe4000ff1e0ff */
[----:B------:R-:W-:Y:S02]  /*02c0*/  UIADD3.X UR11, UPT, UPT, URZ, UR7, URZ, UP1, !UPT ;  /* 0x00000007ff0b7290 */ /* 0x000fe40008ffe4ff */
[----:B------:R-:W-:-:S07]  /*02d0*/  UIADD3.X UR7, UPT, UPT, URZ, UR7, URZ, UP0, !UPT ;  /* 0x00000007ff077290 */ /* 0x000fce00087fe4ff */
[----:B------:R3:W-:Y:S02]  /*02e0*/  UTMACCTL.PF [UR10] ;  /* 0x000000000a0079b9 */ /* 0x0007e40008040000 */
[----:B------:R3:W-:Y:S02]  /*02f0*/  UTMACCTL.PF [UR6] ;  /* 0x00000000060079b9 */ /* 0x0007e40008040000 */
[----:B---3--:R-:W-:Y:S01]  /*0300*/  NOP ;  /* 0x0000000000007918 */ /* 0x008fe20000000000 */
.L_x_5:
[----:B------:R-:W-:Y:S05]  /*0310*/  BSYNC.RECONVERGENT B0 ;  /* 0x0000000000007941 */ /* 0x000fea0003800200 */
.L_x_4:
[----:B------:R-:W-:Y:S04]  /*0320*/  BSSY.RECONVERGENT B0, `(.L_x_6) ;  /* 0x000000a000007945 */ /* 0x000fe80003800200 */
        /* <DEDUP_REMOVED lines=9> */
.L_x_7:
[----:B------:R-:W-:Y:S05]  /*03c0*/  BSYNC.RECONVERGENT B0 ;  /* 0x0000000000007941 */ /* 0x000fea0003800200 */
.L_x_6:
[----:B------:R-:W3:Y:S01]  /*03d0*/  LDCU.64 UR6, c[0x0][0x888] ;  /* 0x00011100ff0677ac */ /* 0x000ee20008000a00 */
[----:B------:R-:W-:Y:S02]  /*03e0*/  UISETP.EQ.U32.AND UP1, UPT, UR4, URZ, UPT ;  /* 0x000000ff0400728c */ /* 0x000fe4000bf22070 */
[----:B------:R-:W-:Y:S02]  /*03f0*/  UPLOP3.LUT UP2, UPT, UPT, UPT, UPT, 0x80, 0x8 ;  /* 0x000000000008789c */ /* 0x000fe40003f4f070 */
[----:B---3--:R-:W-:-:S04]  /*0400*/  UISETP.NE.U32.AND UP0, UPT, UR6, URZ, UPT ;  /* 0x000000ff0600728c */ /* 0x008fc8000bf05070 */
[----:B------:R-:W-:-:S04]  /*0410*/  UISETP.NE.AND.EX UP0, UPT, UR7, URZ, UPT, UP0 ;  /* 0x000000ff0700728c */ /* 0x000fc8000bf05300 */
[----:B------:R-:W-:-:S04]  /*0420*/  UISETP.EQ.OR.EX UP3, UPT, UR5, URZ, !UP0, UP1 ;  /* 0x000000ff0500728c */ /* 0x000fc8000c762710 */
[----:B------:R-:W-:-:S05]  /*0430*/  UP2UR UR50, UPR, URZ, 0x8 ;  /* 0x00000008ff327883 */ /* 0x000fca0008000000 */
[----:B------:R-:W-:Y:S07]  /*0440*/  BRA.U !UP3, `(.L_x_8) ;  /* 0x000000010b207547 */ /* 0x000fee000b800000 */
[----:B------:R-:W-:Y:S01]  /*0450*/  UISETP.NE.U32.AND UP2, UPT, UR4, URZ, UPT ;  /* 0x000000ff0400728c */ /* 0x000fe2000bf45070 */
[----:B-----5:R-:W-:Y:S01]  /*0460*/  FSETP.NEU.AND P0, PT, R50, RZ, PT ;  /* 0x000000ff3200720b */ /* 0x020fe20003f0d000 */
[----:B------:R-:W-:Y:S02]  /*0470*/  USEL UR4, URZ, 0xffffffff, UP0 ;  /* 0xffffffffff047887 */ /* 0x000fe40008000000 */
[----:B------:R-:W-:-:S10]  /*0480*/  UISETP.NE.AND.EX UP2, UPT, UR5, URZ, UPT, UP2 ;  /* 0x000000ff0500728c */ /* 0x000fd4000bf45320 */
[----:B------:R-:W-:Y:S01]  /*0490*/  VOTEU.ANY UP1, P0 ;  /* 0x0000000000ff7886 */ /* 0x000fe20000020100 */
[----:B------:R-:W-:-:S04]  /*04a0*/  @!UP2 USEL UR4, URZ, 0xffffffff, UP1 ;  /* 0xffffffffff04a887 */ /* 0x000fc80008800000 */
[----:B------:R-:W-:-:S04]  /*04b0*/  ULOP3.LUT UR4, UR4, 0x1, URZ, 0xc0, !UPT ;  /* 0x0000000104047892 */ /* 0x000fc8000f8ec0ff */
[----:B------:R-:W-:-:S11]  /*04c0*/  UISETP.NE.U32.AND UP2, UPT, UR4, 0x1, UPT ;  /* 0x000000010400788c */ /* 0x000fd6000bf45070 */
.L_x_8:
[----:B-1----:R-:W1:Y:S01]  /*04d0*/  SHFL.IDX PT, R2, R120, RZ, 0x1f ;  /* 0x00001fff78027589 */ /* 0x002e6200000e0000 */
[----:B------:R-:W-:-:S04]  /*04e0*/  UISETP.NE.AND UP1, UPT, UR8, 0x2, UPT ;  /* 0x000000020800788c */ /* 0x000fc8000bf25270 */
[----:B------:R-:W-:Y:S01]  /*04f0*/  USEL UR6, URZ, 0x1, UP1 ;  /* 0x00000001ff067887 */ /* 0x000fe20008800000 */
[----:B-1----:R-:W-:-:S13]  /*0500*/  ISETP.NE.AND P0, PT, R2, RZ, PT ;  /* 0x000000ff0200720c */ /* 0x002fda0003f05270 */
[----:B------:R-:W-:Y:S05]  /*0510*/  @P0 BRA `(.L_x_9) ;  /* 0x0000000000400947 */ /* 0x000fea0003800000 */
[----:B------:R-:W1:Y:S01]  /*0520*/  S2UR UR5, SR_CgaCtaId ;  /* 0x00000000000579c3 */ /* 0x000e620000008800 */
[----:B------:R-:W-:Y:S01]  /*0530*/  UMOV UR7, 0x400 ;  /* 0x0000040000077882 */ /* 0x000fe20000000000 */
[----:B------:R-:W-:Y:S01]  /*0540*/  UMOV UR4, 0x1 ;  /* 0x0000000100047882 */ /* 0x000fe20000000000 */
[----:B------:R-:W-:Y:S01]  /*0550*/  ELECT P0, URZ, PT ;  /* 0x0000000000ff782f */ /* 0x000fe20003800000 */
[----:B------:R-:W-:-:S04]  /*0560*/  UIADD3 UR10, UPT, UPT, -UR4, 0x100000, URZ ;  /* 0x00100000040a7890 */ /* 0x000fc8000fffe1ff */
[----:B------:R-:W-:Y:S02]  /*0570*/  USHF.L.U32 UR11, UR10, 0xb, URZ ;  /* 0x0000000b0a0b7899 */ /* 0x000fe400080006ff */
[----:B------:R-:W-:Y:S02]  /*0580*/  USHF.L.U32 UR10, UR10, 0x1, URZ ;  /* 0x000000010a0a7899 */ /* 0x000fe400080006ff */
[----:B-1----:R-:W-:Y:S01]  /*0590*/  ULEA UR5, UR5, UR7, 0x18 ;  /* 0x0000000705057291 */ /* 0x002fe2000f8ec0ff */
[----:B------:R-:W1:Y:S11]  /*05a0*/  FENCE.VIEW.ASYNC.S ;  /* 0x00000000000073c6 */ /* 0x000e760000000000 */
[----:B-1----:R1:W3:Y:S01]  /*05b0*/  SYNCS.EXCH.64 URZ, [UR5], UR10 ;  /* 0x0000000a05ff75b2 */ /* 0x0022e20008000100 */
[----:B------:R1:W4:Y:S01]  /*05c0*/  SYNCS.EXCH.64 URZ, [UR5+0x18], UR10 ;  /* 0x0000180a05ff75b2 */ /* 0x0003220008000100 */
[----:B------:R1:W1:Y:S01]  /*05d0*/  SYNCS.EXCH.64 URZ, [UR5+0x8], UR10 ;  /* 0x0000080a05ff75b2 */ /* 0x0002620008000100 */
[----:B------:R1:W1:Y:S01]  /*05e0*/  SYNCS.EXCH.64 URZ, [UR5+0x20], UR10 ;  /* 0x0000200a05ff75b2 */ /* 0x0002620008000100 */
[----:B------:R1:W1:Y:S01]  /*05f0*/  SYNCS.EXCH.64 URZ, [UR5+0x10], UR10 ;  /* 0x0000100a05ff75b2 */ /* 0x0002620008000100 */
[----:B------:R1:W1:Y:S01]  /*0600*/  SYNCS.EXCH.64 URZ, [UR5+0x28], UR10 ;  /* 0x0000280a05ff75b2 */ /* 0x0002620008000100 */
[----:B------:R-:W-:Y:S01]  /*0610*/  NOP ;  /* 0x0000000000007918 */ /* 0x000fe20000000000 */
.L_x_9:
[----:B------:R-:W2:Y:S01]  /*0620*/  SHFL.IDX PT, R2, R120, RZ, 0x1f ;  /* 0x00001fff78027589 */ /* 0x000ea200000e0000 */
[----:B------:R-:W-:Y:S01]  /*0630*/  NOP ;  /* 0x0000000000007918 */ /* 0x000fe20000000000 */
[----:B--2---:R-:W-:-:S13]  /*0640*/  ISETP.NE.AND P0, PT, R2, 0x1, PT ;  /* 0x000000010200780c */ /* 0x004fda0003f05270 */
[----:B------:R-:W-:Y:S05]  /*0650*/  @P0 BRA `(.L_x_10) ;  /* 0x0000000000580947 */ /* 0x000fea0003800000 */
[----:B------:R-:W2:Y:S01]  /*0660*/  S2UR UR7, SR_CgaCtaId ;  /* 0x00000000000779c3 */ /* 0x000ea20000008800 */
[----:B------:R-:W-:Y:S01]  /*0670*/  UMOV UR9, 0x400 ;  /* 0x0000040000097882 */ /* 0x000fe20000000000 */
[----:B-1----:R-:W-:Y:S01]  /*0680*/  UMOV UR5, 0x20 ;  /* 0x0000002000057882 */ /* 0x002fe20000000000 */
[----:B------:R-:W-:Y:S01]  /*0690*/  UMOV UR4, 0x80 ;  /* 0x0000008000047882 */ /* 0x000fe20000000000 */
[----:B------:R-:W-:-:S04]  /*06a0*/  UIADD3 UR10, UPT, UPT, -UR5, 0x100000, URZ ;  /* 0x00100000050a7890 */ /* 0x000fc8000fffe1ff */
[----:B------:R-:W-:Y:S02]  /*06b0*/  USHF.L.U32 UR11, UR10, 0xb, URZ ;  /* 0x0000000b0a0b7899 */ /* 0x000fe400080006ff */
[----:B------:R-:W-:Y:S02]  /*06c0*/  USHF.L.U32 UR10, UR10, 0x1, URZ ;  /* 0x000000010a0a7899 */ /* 0x000fe400080006ff */
[----:B------:R-:W-:-:S04]  /*06d0*/  UIADD3 UR4, UPT, UPT, -UR4, 0x100000, URZ ;  /* 0x0010000004047890 */ /* 0x000fc8000fffe1ff */
[----:B------:R-:W-:Y:S02]  /*06e0*/  USHF.L.U32 UR5, UR4, 0xb, URZ ;  /* 0x0000000b04057899 */ /* 0x000fe400080006ff */
[----:B------:R-:W-:Y:S01]  /*06f0*/  USHF.L.U32 UR4, UR4, 0x1, URZ ;  /* 0x0000000104047899 */ /* 0x000fe200080006ff */
[----:B------:R-:W-:Y:S01]  /*0700*/  ELECT P0, URZ, PT ;  /* 0x0000000000ff782f */ /* 0x000fe20003800000 */
[----:B--2---:R-:W-:Y:S01]  /*0710*/  ULEA UR7, UR7, UR9, 0x18 ;  /* 0x0000000907077291 */ /* 0x004fe2000f8ec0ff */
[----:B------:R-:W1:Y:S11]  /*0720*/  FENCE.VIEW.ASYNC.S ;  /* 0x00000000000073c6 */ /* 0x000e760000000000 */
[----:B-1----:R2:W1:Y:S01]  /*0730*/  SYNCS.EXCH.64 URZ, [UR7+0x30], UR10 ;  /* 0x0000300a07ff75b2 */ /* 0x0024620008000100 */
[----:B------:R2:W1:Y:S01]  /*0740*/  SYNCS.EXCH.64 URZ, [UR7+0x50], UR4 ;  /* 0x0000500407ff75b2 */ /* 0x0004620008000100 */
[----:B------:R2:W1:Y:S01]  /*0750*/  SYNCS.EXCH.64 URZ, [UR7+0x38], UR10 ;  /* 0x0000380a07ff75b2 */ /* 0x0004620008000100 */
[----:B------:R2:W1:Y:S01]  /*0760*/  SYNCS.EXCH.64 URZ, [UR7+0x58], UR4 ;  /* 0x0000580407ff75b2 */ /* 0x0004620008000100 */
[----:B------:R2:W1:Y:S01]  /*0770*/  SYNCS.EXCH.64 URZ, [UR7+0x40], UR10 ;  /* 0x0000400a07ff75b2 */ /* 0x0004620008000100 */
[----:B------:R2:W1:Y:S01]  /*0780*/  SYNCS.EXCH.64 URZ, [UR7+0x60], UR4 ;  /* 0x0000600407ff75b2 */ /* 0x0004620008000100 */
[----:B------:R2:W1:Y:S01]  /*0790*/  SYNCS.EXCH.64 URZ, [UR7+0x48], UR10 ;  /* 0x0000480a07ff75b2 */ /* 0x0004620008000100 */
[----:B------:R2:W1:Y:S02]  /*07a0*/  SYNCS.EXCH.64 URZ, [UR7+0x68], UR4 ;  /* 0x0000680407ff75b2 */ /* 0x0004640008000100 */
[----:B--2---:R-:W-:Y:S01]  /*07b0*/  NOP ;  /* 0x0000000000007918 */ /* 0x004fe20000000000 */
.L_x_10:
[----:B------:R-:W2:Y:S01]  /*07c0*/  SHFL.IDX PT, R2, R120, RZ, 0x1f ;  /* 0x00001fff78027589 */ /* 0x000ea200000e0000 */
[----:B------:R-:W-:Y:S01]  /*07d0*/  NOP ;  /* 0x0000000000007918 */ /* 0x000fe20000000000 */
[----:B--2---:R-:W-:-:S13]  /*07e0*/  ISETP.NE.AND P0, PT, R2, 0x3, PT ;  /* 0x000000030200780c */ /* 0x004fda0003f05270 */
[----:B------:R-:W-:Y:S05]  /*07f0*/  @P0 BRA `(.L_x_11) ;  /* 0x0000000000300947 */ /* 0x000fea0003800000 */
[----:B-1----:R-:W1:Y:S01]  /*0800*/  S2UR UR5, SR_CgaCtaId ;  /* 0x00000000000579c3 */ /* 0x002e620000008800 */
        /* <DEDUP_REMOVED lines=8> */
[----:B-1----:R2:W1:Y:S01]  /*0890*/  SYNCS.EXCH.64 URZ, [UR5+0x70], UR10 ;  /* 0x0000700a05ff75b2 */ /* 0x0024620008000100 */
[----:B------:R2:W1:Y:S02]  /*08a0*/  SYNCS.EXCH.64 URZ, [UR5+0x78], UR10 ;  /* 0x0000780a05ff75b2 */ /* 0x0004640008000100 */
[----:B--2---:R-:W-:Y:S01]  /*08b0*/  NOP ;  /* 0x0000000000007918 */ /* 0x004fe20000000000 */
.L_x_11:
[----:B------:R-:W2:Y:S01]  /*08c0*/  SHFL.IDX PT, R2, R120, RZ, 0x1f ;  /* 0x00001fff78027589 */ /* 0x000ea200000e0000 */
[----:B------:R-:W-:Y:S01]  /*08d0*/  NOP ;  /* 0x0000000000007918 */ /* 0x000fe20000000000 */
[----:B--2---:R-:W-:-:S13]  /*08e0*/  ISETP.NE.AND P0, PT, R2, 0x4, PT ;  /* 0x000000040200780c */ /* 0x004fda0003f05270 */
[----:B------:R-:W-:Y:S05]  /*08f0*/  @P0 BRA `(.L_x_12) ;  /* 0x00000000004c0947 */ /* 0x000fea0003800000 */
[----:B-1----:R-:W1:Y:S01]  /*0900*/  S2UR UR5, SR_CgaCtaId ;  /* 0x00000000000579c3 */ /* 0x002e620000008800 */
[----:B------:R-:W-:Y:S01]  /*0910*/  UMOV UR9, 0x100 ;  /* 0x0000010000097882 */ /* 0x000fe20000000000 */
[----:B------:R-:W-:Y:S01]  /*0920*/  UMOV UR7, 0x400 ;  /* 0x0000040000077882 */ /* 0x000fe20000000000 */
[----:B------:R-:W-:Y:S01]  /*0930*/  USEL UR9, UR9, 0xe0, UP2 ;  /* 0x000000e009097887 */ /* 0x000fe20009000000 */
[----:B------:R-:W-:Y:S01]  /*0940*/  UMOV UR4, 0x1 ;  /* 0x0000000100047882 */ /* 0x000fe20000000000 */
[----:B------:R-:W-:Y:S01]  /*0950*/  ELECT P0, URZ, PT ;  /* 0x0000000000ff782f */ /* 0x000fe20003800000 */
[----:B------:R-:W-:-:S04]  /*0960*/  UIADD3 UR10, UPT, UPT, -UR4, 0x100000, URZ ;  /* 0x00100000040a7890 */ /* 0x000fc8000fffe1ff */
[----:B------:R-:W-:Y:S02]  /*0970*/  USHF.L.U32 UR11, UR10, 0xb, URZ ;  /* 0x0000000b0a0b7899 */ /* 0x000fe400080006ff */
[----:B------:R-:W-:Y:S02]  /*0980*/  USHF.L.U32 UR10, UR10, 0x1, URZ ;  /* 0x000000010a0a7899 */ /* 0x000fe400080006ff */
[----:B------:R-:W-:-:S04]  /*0990*/  UIADD3 UR12, UPT, UPT, -UR9, 0x100000, URZ ;  /* 0x00100000090c7890 */ /* 0x000fc8000fffe1ff */
[----:B------:R-:W-:Y:S02]  /*09a0*/  USHF.L.U32 UR13, UR12, 0xb, URZ ;  /* 0x0000000b0c0d7899 */ /* 0x000fe400080006ff */
[----:B------:R-:W-:Y:S02]  /*09b0*/  USHF.L.U32 UR12, UR12, 0x1, URZ ;  /* 0x000000010c0c7899 */ /* 0x000fe400080006ff */
[----:B-1----:R-:W-:Y:S01]  /*09c0*/  ULEA UR5, UR5, UR7, 0x18 ;  /* 0x0000000705057291 */ /* 0x002fe2000f8ec0ff */
[----:B------:R-:W1:Y:S11]  /*09d0*/  FENCE.VIEW.ASYNC.S ;  /* 0x00000000000073c6 */ /* 0x000e760000000000 */
[----:B-1----:R2:W1:Y:S01]  /*09e0*/  SYNCS.EXCH.64 URZ, [UR5+0x80], UR10 ;  /* 0x0000800a05ff75b2 */ /* 0x0024620008000100 */
[----:B------:R2:W1:Y:S01]  /*09f0*/  SYNCS.EXCH.64 URZ, [UR5+0x90], UR12 ;  /* 0x0000900c05ff75b2 */ /* 0x0004620008000100 */
[----:B------:R2:W1:Y:S01]  /*0a00*/  SYNCS.EXCH.64 URZ, [UR5+0x88], UR10 ;  /* 0x0000880a05ff75b2 */ /* 0x0004620008000100 */
[----:B------:R2:W1:Y:S02]  /*0a10*/  SYNCS.EXCH.64 URZ, [UR5+0x98], UR12 ;  /* 0x0000980c05ff75b2 */ /* 0x0004640008000100 */
[----:B--2---:R-:W-:Y:S01]  /*0a20*/  NOP ;  /* 0x0000000000007918 */ /* 0x004fe20000000000 */
.L_x_12:
        /* <DEDUP_REMOVED lines=20> */
[----:B------:R2:W1:Y:S02]  /*0b70*/  SYNCS.EXCH.64 URZ, [UR7+0xb8], UR4 ;  /* 0x0000b80407ff75b2 */ /* 0x0004640008000100 */
[----:B--2---:R-:W-:Y:S01]  /*0b80*/  NOP ;  /* 0x0000000000007918 */ /* 0x004fe20000000000 */
.L_x_13:
        /* <DEDUP_REMOVED lines=18> */
.L_x_14:
[----:B-1----:R-:W1:Y:S01]  /*0cb0*/  S2UR UR5, SR_CTAID.X ;  /* 0x00000000000579c3 */ /* 0x002e620000002500 */
[----:B------:R-:W-:-:S05]  /*0cc0*/  CS2R.32 R114, SR_CgaSize ;  /* 0x0000000000727805 */ /* 0x000fca0000008a00 */
[----:B------:R-:W-:-:S05]  /*0cd0*/  IMAD R114, R114, -0xa0, RZ ;  /* 0xffffff6072727824 */ /* 0x000fca00078e02ff */
[----:B------:R-:W-:-:S14]  /*0ce0*/  R2UR UR9, R114 ;  /* 0x00000000720972ca */ /* 0x000fdc00000e0000 */
[----:B------:R-:W2:Y:S01]  /*0cf0*/  LDCU UR9, c[0x0][UR9+0x2b0] ;  /* 0x00005600090977ac */ /* 0x000ea20008000800 */
[----:B------:R-:W-:Y:S01]  /*0d00*/  NOP ;  /* 0x0000000000007918 */ /* 0x000fe20000000000 */
[----:B------:R-:W-:-:S05]  /*0d10*/  CS2R.32 R114, SR_CgaSize ;  /* 0x0000000000727805 */ /* 0x000fca0000008a00 */
[----:B------:R-:W-:-:S05]  /*0d20*/  IMAD R114, R114, -0xa0, RZ ;  /* 0xffffff6072727824 */ /* 0x000fca00078e02ff */
[----:B------:R-:W-:-:S14]  /*0d30*/  R2UR UR7, R114 ;  /* 0x00000000720772ca */ /* 0x000fdc00000e0000 */
[----:B------:R-:W3:Y:S01]  /*0d40*/  LDCU UR7, c[0x0][UR7+0x2b4] ;  /* 0x00005680070777ac */ /* 0x000ee20008000800 */
[----:B------:R-:W4:Y:S08]  /*0d50*/  S2UR UR4, SR_CTAID.Y ;  /* 0x00000000000479c3 */ /* 0x000f300000002600 */
[----:B------:R-:W3:Y:S01]  /*0d60*/  LDC R9, c[0x0][0xb24] ;  /* 0x0002c900ff097b82 */ /* 0x000ee20000000800 */
[----:B-1----:R-:W-:-:S02]  /*0d70*/  I2FP.F32.U32 R5, UR5 ;  /* 0x0000000500057c45 */ /* 0x002fc40008201000 */
[----:B------:R-:W-:-:S05]  /*0d80*/  CS2R.32 R3, SR_CgaSize ;  /* 0x0000000000037805 */ /* 0x000fca0000008a00 */
[----:B------:R-:W-:-:S06]  /*0d90*/  IMAD R3, R3, -0xa0, RZ ;  /* 0xffffff6003037824 */ /* 0x000fcc00078e02ff */
[----:B------:R-:W1:Y:S01]  /*0da0*/  LDC R3, c[0x0][R3+0x2a0] ;  /* 0x0000a80003037b82 */ /* 0x000e620000000800 */
[----:B------:R-:W-:Y:S01]  /*0db0*/  MOV R21, UR5 ;  /* 0x0000000500157c02 */ /* 0x000fe20008000f00 */
[----:B--2---:R-:W-:Y:S01]  /*0dc0*/  FMUL R5, R5, UR9 ;  /* 0x0000000905057c20 */ /* 0x004fe20008400000 */
[----:B----4-:R-:W-:Y:S02]  /*0dd0*/  I2FP.F32.U32 R4, UR4 ;  /* 0x0000000400047c45 */ /* 0x010fe40008201000 */
[----:B------:R-:W-:-:S05]  /*0de0*/  CS2R.32 R2, SR_CgaSize ;  /* 0x0000000000027805 */ /* 0x000fca0000008a00 */
[----:B------:R-:W-:-:S06]  /*0df0*/  IMAD R2, R2, -0xa0, RZ ;  /* 0xffffff6002027824 */ /* 0x000fcc00078e02ff */
[----:B------:R-:W2:Y:S01]  /*0e00*/  LDC R2, c[0x0][R2+0x2a4] ;  /* 0x0000a90002027b82 */ /* 0x000ea20000000800 */
[----:B------:R-:W4:Y:S01]  /*0e10*/  F2I.U32.TRUNC.NTZ R114, R5 ;  /* 0x0000000500727305 */ /* 0x000f22000020f000 */
[----:B------:R-:W-:Y:S01]  /*0e20*/  MOV R20, UR4 ;  /* 0x0000000400147c02 */ /* 0x000fe20008000f00 */
[----:B---3--:R-:W-:-:S05]  /*0e30*/  FMUL R4, R4, UR7 ;  /* 0x0000000704047c20 */ /* 0x008fca0008400000 */
[----:B------:R-:W-:Y:S01]  /*0e40*/  BAR.SYNC.DEFER_BLOCKING 0x0 ;  /* 0x0000000000007b1d */ /* 0x000fe20000010000 */
[----:B------:R-:W-:-:S05]  /*0e50*/  ISETP.GE.AND P0, PT, R9, 0x1, PT ;  /* 0x000000010900780c */ /* 0x000fca0003f06270 */
[----:B------:R-:W3:Y:S02]  /*0e60*/  F2I.U32.TRUNC.NTZ R49, R4 ;  /* 0x0000000400317305 */ /* 0x000ee4000020f000 */
[----:B------:R-:W2:Y:S01]  /*0e70*/  S2UR UR36, SR_CTAID.Z ;  /* 0x00000000002479c3 */ /* 0x000ea20000002700 */
[----:B----4-:R-:W-:-:S05]  /*0e80*/  IADD3 R114, PT, PT, -R114, RZ, RZ ;  /* 0x000000ff72727210 */ /* 0x010fca0007ffe1ff */
[----:B-1----:R-:W-:Y:S01]  /*0e90*/  IMAD R114, R3, R114, UR5 ;  /* 0x0000000503727e24 */ /* 0x002fe2000f8e0272 */
[----:B---3--:R-:W-:-:S05]  /*0ea0*/  IADD3 R49, PT, PT, -R49, RZ, RZ ;  /* 0x000000ff31317210 */ /* 0x008fca0007ffe1ff */
[----:B--2---:R-:W-:Y:S01]  /*0eb0*/  IMAD R49, R2, R49, UR4 ;  /* 0x0000000402317e24 */ /* 0x004fe2000f8e0231 */
[----:B------:R-:W-:Y:S06]  /*0ec0*/  @!P0 BRA `(.L_x_15) ;  /* 0x0000000000b88947 */ /* 0x000fec0003800000 */
[----:B------:R-:W1:Y:S01]  /*0ed0*/  LDC.64 R4, c[0x0][0xb18] ;  /* 0x0002c600ff047b82 */ /* 0x000e620000000a00 */
[----:B------:R-:W-:-:S07]  /*0ee0*/  ISETP.NE.AND P0, PT, R9, 0x1, PT ;  /* 0x000000010900780c */ /* 0x000fce0003f05270 */
[----:B------:R-:W2:Y:S08]  /*0ef0*/  LDC R10, c[0x0][0xb0c] ;  /* 0x0002c300ff0a7b82 */ /* 0x000eb00000000800 */
[----:B------:R-:W3:Y:S08]  /*0f00*/  LDC R11, c[0x0][0x370] ;  /* 0x0000dc00ff0b7b82 */ /* 0x000ef00000000800 */
[----:B------:R-:W4:Y:S01]  /*0f10*/  LDC R12, c[0x0][0x374] ;  /* 0x0000dd00ff0c7b82 */ /* 0x000f220000000800 */
[----:B-1----:R-:W-:-:S07]  /*0f20*/  ISETP.NE.AND P1, PT, R4, 0x1, PT ;  /* 0x000000010400780c */ /* 0x002fce0003f25270 */
[----:B------:R-:W3:Y:S01]  /*0f30*/  LDC.64 R6, c[0x0][0xb10] ;  /* 0x0002c400ff067b82 */ /* 0x000ee20000000a00 */
[----:B--2---:R-:W-:-:S07]  /*0f40*/  ISETP.NE.AND P2, PT, R10, 0x1, PT ;  /* 0x000000010a00780c */ /* 0x004fce0003f45270 */
[----:B------:R-:W1:Y:S08]  /*0f50*/  LDC R8, c[0x0][0xb20] ;  /* 0x0002c800ff087b82 */ /* 0x000e700000000800 */
[----:B------:R-:W2:Y:S01]  /*0f60*/  LDC.64 R2, c[0x0][0xb28] ;  /* 0x0002ca00ff027b82 */ /* 0x000ea20000000a00 */
[----:B----4-:R-:W-:-:S04]  /*0f70*/  IMAD.HI.U32 R13, R12, R5, RZ ;  /* 0x000000050c0d7227 */ /* 0x010fc800078e00ff */
[----:B------:R-:W-:-:S04]  /*0f80*/  IMAD.HI.U32 R5, R20, R5, RZ ;  /* 0x0000000514057227 */ /* 0x000fc800078e00ff */
[----:B---3--:R-:W-:-:S04]  /*0f90*/  IMAD.HI.U32 R14, R11, R6, RZ ;  /* 0x000000060b0e7227 */ /* 0x008fc800078e00ff */
[C---:B------:R-:W-:Y:S01]  /*0fa0*/  IMAD.HI.U32 R16, R21.reuse, R6, RZ ;  /* 0x0000000615107227 */ /* 0x040fe200078e00ff */
[-C--:B------:R-:W-:Y:S02]  /*0fb0*/  @P2 SHF.R.U32.HI R11, RZ, R7.reuse, R14 ;  /* 0x00000007ff0b2219 */ /* 0x080fe4000001160e */
[-C--:B-1----:R-:W-:Y:S02]  /*0fc0*/  @P1 SHF.R.U32.HI R12, RZ, R8.reuse, R13 ;  /* 0x00000008ff0c1219 */ /* 0x082fe4000001160d */
[----:B------:R-:W-:Y:S02]  /*0fd0*/  SHF.R.U32.HI R5, RZ, R8, R5 ;  /* 0x00000008ff057219 */ /* 0x000fe40000011605 */
[----:B------:R-:W-:Y:S02]  /*0fe0*/  SHF.R.U32.HI R16, RZ, R7, R16 ;  /* 0x00000007ff107219 */ /* 0x000fe40000011610 */
[----:B------:R-:W-:Y:S01]  /*0ff0*/  SEL R5, R20, R5, !P1 ;  /* 0x0000000514057207 */ /* 0x000fe20004800000 */
[----:B--2---:R-:W-:Y:S01]  /*1000*/  IMAD.HI.U32 R14, R12, R2, RZ ;  /* 0x000000020c0e7227 */ /* 0x004fe200078e00ff */
[----:B------:R-:W-:-:S02]  /*1010*/  SEL R7, R21, R16, !P2 ;  /* 0x0000001015077207 */ /* 0x000fc40005000000 */
[----:B------:R-:W-:Y:S01]  /*1020*/  IADD3 R13, PT, PT, -R5, RZ, RZ ;  /* 0x000000ff050d7210 */ /* 0x000fe20007ffe1ff */
[----:B------:R-:W-:Y:S01]  /*1030*/  IMAD.HI.U32 R6, R11, R2, RZ ;  /* 0x000000020b067227 */ /* 0x000fe200078e00ff */
[----:B------:R-:W-:-:S03]  /*1040*/  @P0 SHF.R.U32.HI R12, RZ, R3, R14 ;  /* 0x00000003ff0c0219 */ /* 0x000fc6000001160e */
[----:B------:R-:W-:Y:S01]  /*1050*/  IMAD R13, R4, R13, R20 ;  /* 0x0000000d040d7224 */ /* 0x000fe200078e0214 */
[----:B------:R-:W-:Y:S01]  /*1060*/  @P0 SHF.R.U32.HI R11, RZ, R3, R6 ;  /* 0x00000003ff0b0219 */ /* 0x000fe20000011606 */
[----:B------:R-:W-:-:S04]  /*1070*/  IMAD R12, R12, R9, RZ ;  /* 0x000000090c0c7224 */ /* 0x000fc800078e02ff */
[----:B------:R-:W-:Y:S01]  /*1080*/  IMAD R6, R11, R9, RZ ;  /* 0x000000090b067224 */ /* 0x000fe200078e02ff */
[----:B------:R-:W-:-:S04]  /*1090*/  ISETP.GE.AND P1, PT, R5, R12, PT ;  /* 0x0000000c0500720c */ /* 0x000fc80003f26270 */
[----:B------:R-:W-:Y:S01]  /*10a0*/  ISETP.GE.OR P1, PT, R7, R6, P1 ;  /* 0x000000060700720c */ /* 0x000fe20000f26670 */
[----:B------:R-:W-:-:S05]  /*10b0*/  IMAD.HI.U32 R6, R5, R2, RZ ;  /* 0x0000000205067227 */ /* 0x000fca00078e00ff */
[----:B------:R-:W-:-:S04]  /*10c0*/  SHF.R.U32.HI R6, RZ, R3, R6 ;  /* 0x00000003ff067219 */ /* 0x000fc80000011606 */
[----:B------:R-:W-:-:S03]  /*10d0*/  SEL R6, R5, R6, !P0 ;  /* 0x0000000605067207 */ /* 0x000fc60004000000 */
[----:B------:R-:W-:Y:S01]  /*10e0*/  @!P1 IMAD.HI.U32 R8, R7, R2, RZ ;  /* 0x0000000207089227 */ /* 0x000fe200078e00ff */
[----:B------:R-:W-:-:S04]  /*10f0*/  IADD3 R2, PT, PT, -R6, RZ, RZ ;  /* 0x000000ff06027210 */ /* 0x000fc80007ffe1ff */
[----:B------:R-:W-:Y:S01]  /*1100*/  @!P1 SHF.R.U32.HI R8, RZ, R3, R8 ;  /* 0x00000003ff089219 */ /* 0x000fe20000011608 */
[----:B------:R-:W-:-:S03]  /*1110*/  IMAD R2, R9, R2, R5 ;  /* 0x0000000209027224 */ /* 0x000fc600078e0205 */
[----:B------:R-:W-:-:S05]  /*1120*/  @!P1 SEL R3, R7, R8, !P0 ;  /* 0x0000000807039207 */ /* 0x000fca0004000000 */
[--C-:B------:R-:W-:Y:S02]  /*1130*/  @!P1 IMAD.IADD R6, R6, 0x1, -R3.reuse ;  /* 0x0000000106069824 */ /* 0x100fe400078e0a03 */
[----:B------:R-:W-:Y:S01]  /*1140*/  @!P1 IMAD R3, R2, R11, R3 ;  /* 0x0000000b02039224 */ /* 0x000fe200078e0203 */
[----:B------:R-:W-:Y:S01]  /*1150*/  IADD3 R2, PT, PT, -R7, RZ, RZ ;  /* 0x000000ff07027210 */ /* 0x000fe20007ffe1ff */
[----:B------:R-:W-:Y:S02]  /*1160*/  @!P1 IMAD R5, R6, R9, R7 ;  /* 0x0000000906059224 */ /* 0x000fe400078e0207 */
[----:B------:R-:W-:Y:S02]  /*1170*/  @!P1 IMAD.MOV.U32 R7, RZ, RZ, R3 ;  /* 0x000000ffff079224 */ /* 0x000fe400078e0003 */
[----:B------:R-:W-:Y:S02]  /*1180*/  IMAD R2, R10, R2, R21 ;  /* 0x000000020a027224 */ /* 0x000fe400078e0215 */
[----:B------:R-:W-:-:S02]  /*1190*/  IMAD R20, R5, R4, R13 ;  /* 0x0000000405147224 */ /* 0x000fc400078e020d */
[----:B------:R-:W-:Y:S02]  /*11a0*/  IMAD R21, R7, R10, R2 ;  /* 0x0000000a07157224 */ /* 0x000fe400078e0202 */
.L_x_15:
[----:B------:R-:W1:Y:S01]  /*11b0*/  LDCU UR4, c[0x0][0xb30] ;  /* 0x00016600ff0477ac */ /* 0x000e620008000800 */
[----:B------:R-:W2:Y:S08]  /*11c0*/  S2UR UR37, SR_CgaCtaId ;  /* 0x00000000002579c3 */ /* 0x000eb00000008800 */
[----:B------:R-:W3:Y:S01]  /*11d0*/  LDC R40, c[0x0][0xb24] ;  /* 0x0002c900ff287b82 */ /* 0x000ee20000000800 */
[----:B-1----:R-:W-:-:S09]  /*11e0*/  UISETP.NE.AND UP1, UPT, UR4, 0x1, UPT ;  /* 0x000000010400788c */ /* 0x002fd2000bf25270 */
[----:B--2---:R-:W-:Y:S05]  /*11f0*/  BRA.U UP1, `(.L_x_16) ;  /* 0x0000000101407547 */ /* 0x004fea000b800000 */
[----:B------:R-:W1:Y:S08]  /*1200*/  LDC.64 R4, c[0x0][0xb10] ;  /* 0x0002c400ff047b82 */ /* 0x000e700000000a00 */
[----:B------:R-:W2:Y:S08]  /*1210*/  LDC.64 R2, c[0x0][0xb18] ;  /* 0x0002c600ff027b82 */ /* 0x000eb00000000a00 */
[----:B------:R-:W4:Y:S08]  /*1220*/  LDC R6, c[0x0][0xb20] ;  /* 0x0002c800ff067b82 */ /* 0x000f300000000800 */
[----:B------:R-:W3:Y:S01]  /*1230*/  LDC R8, c[0x0][0xb0c] ;  /* 0x0002c300ff087b82 */ /* 0x000ee20000000800 */
[----:B-1----:R-:W-:-:S05]  /*1240*/  IMAD.HI.U32 R4, R21, R4, RZ ;  /* 0x0000000415047227 */ /* 0x002fca00078e00ff */
[----:B------:R-:W-:Y:S01]  /*1250*/  SHF.R.U32.HI R4, RZ, R5, R4 ;  /* 0x00000005ff047219 */ /* 0x000fe20000011604 */
[----:B--2---:R-:W-:Y:S01]  /*1260*/  IMAD.HI.U32 R3, R20, R3, RZ ;  /* 0x0000000314037227 */ /* 0x004fe200078e00ff */
[----:B------:R-:W-:-:S04]  /*1270*/  ISETP.NE.AND P0, PT, R2, 0x1, PT ;  /* 0x000000010200780c */ /* 0x000fc80003f05270 */
[----:B----4-:R-:W-:-:S04]  /*1280*/  SHF.R.U32.HI R3, RZ, R6, R3 ;  /* 0x00000006ff037219 */ /* 0x010fc80000011603 */
[----:B------:R-:W-:Y:S02]  /*1290*/  SEL R3, R20, R3, !P0 ;  /* 0x0000000314037207 */ /* 0x000fe40004000000 */
[----:B---3--:R-:W-:-:S04]  /*12a0*/  ISETP.NE.AND P1, PT, R8, 0x1, PT ;  /* 0x000000010800780c */ /* 0x008fc80003f25270 */
[----:B------:R-:W-:-:S05]  /*12b0*/  SEL R4, R21, R4, !P1 ;  /* 0x0000000415047207 */ /* 0x000fca0004800000 */
[----:B------:R-:W-:Y:S02]  /*12c0*/  IMAD.IADD R5, R3, 0x1, -R4 ;  /* 0x0000000103057824 */ /* 0x000fe400078e0a04 */
[----:B------:R-:W-:Y:S02]  /*12d0*/  IMAD.IADD R3, R4, 0x1, -R3 ;  /* 0x0000000104037824 */ /* 0x000fe400078e0a03 */
[----:B------:R-:W-:Y:S02]  /*12e0*/  IMAD R21, R5, R8, R21 ;  /* 0x0000000805157224 */ /* 0x000fe400078e0215 */
[----:B------:R-:W-:-:S07]  /*12f0*/  IMAD R20, R3, R2, R20 ;  /* 0x0000000203147224 */ /* 0x000fce00078e0214 */
.L_x_16:
[----:B------:R-:W-:Y:S01]  /*1300*/  BAR.SYNC.DEFER_BLOCKING 0x0 ;  /* 0x0000000000007b1d */ /* 0x000fe20000010000 */
[----:B------:R-:W-:Y:S01]  /*1310*/  UISETP.NE.AND UP1, UPT, UR8, 0x2, UPT ;  /* 0x000000020800788c */ /* 0x000fe2000bf25270 */
[----:B------:R-:W-:Y:S02]  /*1320*/  ISETP.NE.OR P5, PT, R0, 0x2, !P5 ;  /* 0x000000020000780c */ /* 0x000fe40006fa5670 */
[----:B------:R-:W-:-:S06]  /*1330*/  LOP3.LUT R2, R127, 0x1f, RZ, 0xc0, !PT ;  /* 0x0000001f7f027812 */ /* 0x000fcc00078ec0ff */
[----:B------:R-:W-:Y:S05]  /*1340*/  BRA.U UP1, `(.L_x_17) ;  /* 0x0000001101387547 */ /* 0x000fea000b800000 */
[----:B------:R-:W1:Y:S01]  /*1350*/  LDCU UR13, c[0x0][0x38c] ;  /* 0x00007180ff0d77ac */ /* 0x000e620008000800 */
[----:B------:R-:W2:Y:S01]  /*1360*/  LDC R9, c[0x0][0x370] ;  /* 0x0000dc00ff097b82 */ /* 0x000ea20000000800 */
[----:B------:R-:W-:Y:S01]  /*1370*/  PLOP3.LUT P1, PT, PT, PT, UP2, 0x80, 0x8 ;  /* 0x000000000008781c */ /* 0x000fe20003f2f028 */
[----:B------:R-:W-:Y:S01]  /*1380*/  IMAD.MOV.U32 R15, RZ, RZ, 0x1 ;  /* 0x00000001ff0f7424 */ /* 0x000fe200078e00ff */
[----:B------:R-:W-:Y:S01]  /*1390*/  ISETP.EQ.OR P4, PT, R2, RZ, P5 ;  /* 0x000000ff0200720c */ /* 0x000fe20002f82670 */
[----:B------:R-:W-:Y:S01]  /*13a0*/  IMAD.MOV.U32 R14, RZ, RZ, RZ ;  /* 0x000000ffff0e7224 */ /* 0x000fe200078e00ff */
[----:B------:R-:W-:Y:S02]  /*13b0*/  PLOP3.LUT P1, PT, P1, PT, PT, 0x8, 0x80 ;  /* 0x000000000080781c */ /* 0x000fe40000f2e170 */
[----:B------:R-:W-:Y:S01]  /*13c0*/  CS2R R12, SRZ ;  /* 0x00000000000c7805 */ /* 0x000fe2000001ff00 */
[----:B------:R-:W-:Y:S01]  /*13d0*/  IMAD.MOV.U32 R10, RZ, RZ, 0x1 ;  /* 0x00000001ff0a7424 */ /* 0x000fe200078e00ff */
[----:B------:R-:W4:Y:S01]  /*13e0*/  LDC R0, c[0x0][0x374] ;  /* 0x0000dd00ff007b82 */ /* 0x000f220000000800 */
[----:B------:R-:W2:Y:S01]  /*13f0*/  LDCU.64 UR22, c[0x0][0x348] ;  /* 0x00006900ff1677ac */ /* 0x000ea20008000a00 */
[----:B------:R-:W-:Y:S01]  /*1400*/  UMOV UR6, URZ ;  /* 0x000000ff00067c82 */ /* 0x000fe20008000000 */
[----:B-1----:R-:W-:-:S04]  /*1410*/  UIADD3 UR5, UPT, UPT, UR13, 0x1f, URZ ;  /* 0x0000001f0d057890 */ /* 0x002fc8000fffe0ff */
[----:B------:R-:W-:-:S04]  /*1420*/  USHF.R.S32.HI UR4, URZ, 0x1f, UR5 ;  /* 0x0000001fff047899 */ /* 0x000fc80008011405 */
[----:B------:R-:W-:-:S04]  /*1430*/  ULEA.HI UR4, UR4, UR5, URZ, 0x5 ;  /* 0x0000000504047291 */ /* 0x000fc8000f8f28ff */
[----:B------:R-:W-:Y:S02]  /*1440*/  USHF.R.S32.HI UR15, URZ, 0x5, UR4 ;  /* 0x00000005ff0f7899 */ /* 0x000fe40008011404 */
[----:B------:R-:W-:Y:S02]  /*1450*/  UIADD3 UR4, UPT, UPT, UR13, -0x1, URZ ;  /* 0xffffffff0d047890 */ /* 0x000fe4000fffe0ff */
[----:B------:R-:W-:Y:S02]  /*1460*/  UISETP.LT.U32.AND UP0, UPT, UR15, 0x3, UPT ;  /* 0x000000030f00788c */ /* 0x000fe4000bf01070 */
[----:B------:R-:W-:Y:S02]  /*1470*/  UISETP.GE.U32.AND UP1, UPT, UR4, -0x3f, UPT ;  /* 0xffffffc10400788c */ /* 0x000fe4000bf26070 */
[----:B------:R-:W-:Y:S02]  /*1480*/  USEL UR14, UR15, 0x3, UP0 ;  /* 0x000000030f0e7887 */ /* 0x000fe40008000000 */
[----:B------:R-:W-:-:S02]  /*1490*/  UIADD3 UR13, UPT, UPT, UR13, 0x3e, URZ ;  /* 0x0000003e0d0d7890 */ /* 0x000fc4000fffe0ff */
[----:B------:R-:W-:Y:S02]  /*14a0*/  UIADD3 UR5, UPT, UPT, UR14, -0x1, URZ ;  /* 0xffffffff0e057890 */ /* 0x000fe4000fffe0ff */
[----:B------:R-:W-:-:S03]  /*14b0*/  UIADD3 UR7, UPT, UPT, UR15, -UR14, URZ ;  /* 0x8000000e0f077290 */ /* 0x000fc6000fffe0ff */
[----:B------:R-:W-:-:S04]  /*14c0*/  @UP1 UIADD3 UR5, UPT, UPT, UR14, URZ, URZ ;  /* 0x000000ff0e051290 */ /* 0x000fc8000fffe0ff */
[----:B--2---:R-:W-:-:S12]  /*14d0*/  UIADD3 UR5, UPT, UPT, UR5, 0x1, URZ ;  /* 0x0000000105057890 */ /* 0x004fd8000fffe0ff */
.L_x_35:
[----:B------:R-:W-:Y:S01]  /*14e0*/  UISETP.NE.AND UP0, UPT, UR37, URZ, UPT ;  /* 0x000000ff2500728c */ /* 0x000fe2000bf05270 */
[----:B------:R-:W1:Y:S08]  /*14f0*/  S2UR UR37, SR_CgaCtaId ;  /* 0x00000000002579c3 */ /* 0x000e700000008800 */
[----:B------:R-:W-:Y:S05]  /*1500*/  BRA.U UP0, `(.L_x_18) ;  /* 0x0000000100347547 */ /* 0x000fea000b800000 */
[----:B------:R-:W2:Y:S01]  /*1510*/  S2R R2, SR_CgaCtaId ;  /* 0x0000000000027919 */ /* 0x000ea20000008800 */
[----:B------:R-:W-:-:S04]  /*1520*/  MOV R3, 0x400 ;  /* 0x0000040000037802 */ /* 0x000fc80000000f00 */
[----:B--2---:R-:W-:Y:S02]  /*1530*/  LEA R3, R2, R3, 0x18 ;  /* 0x0000000302037211 */ /* 0x004fe400078ec0ff */
[----:B------:R-:W-:-:S03]  /*1540*/  SHF.L.U32 R2, R10, 0x1f, RZ ;  /* 0x0000001f0a027819 */ /* 0x000fc600000006ff */
[----:B------:R-:W-:-:S04]  /*1550*/  IMAD R3, R12, 0x8, R3 ;  /* 0x000000080c037824 */ /* 0x000fc800078e0203 */
[----:B------:R-:W2:Y:S02]  /*1560*/  SYNCS.PHASECHK.TRANS64.TRYWAIT P0, [R3+URZ+0xd0], R2 ;  /* 0x0000d002030075a7 */ /* 0x000ea400080011ff */
[----:B--2---:R-:W-:Y:S05]  /*1570*/  @!P0 BRA `(.L_x_19) ;  /* 0x0000009c00688947 */ /* 0x004fea0003800000 */
.L_x_164:
[----:B------:R-:W-:Y:S01]  /*1580*/  VIADD R12, R12, 0x1 ;  /* 0x000000010c0c7836 */ /* 0x000fe20000000000 */
[----:B------:R2:W-:Y:S04]  /*1590*/  SYNCS.ARRIVE.TRANS64.A1T0 RZ, [R3+URZ+0xc0], RZ ;  /* 0x0000c0ff03ff79a7 */ /* 0x0005e800081000ff */
[----:B------:R-:W-:-:S04]  /*15a0*/  ISETP.NE.AND P0, PT, R12, 0x2, PT ;  /* 0x000000020c00780c */ /* 0x000fc80003f05270 */
[----:B------:R-:W-:Y:S02]  /*15b0*/  SEL R12, R12, RZ, P0 ;  /* 0x000000ff0c0c7207 */ /* 0x000fe40000000000 */
[----:B--2---:R-:W-:-:S04]  /*15c0*/  SEL R3, RZ, 0x1, P0 ;  /* 0x00000001ff037807 */ /* 0x004fc80000000000 */
[----:B------:R-:W-:-:S07]  /*15d0*/  LOP3.LUT R10, R10, R3, RZ, 0x3c, !PT ;  /* 0x000000030a0a7212 */ /* 0x000fce00078e3cff */
.L_x_18:
[----:B------:R-:W-:Y:S01]  /*15e0*/  UMOV UR4, 0x400 ;  /* 0x0000040000047882 */ /* 0x000fe20000000000 */
[----:B------:R-:W-:Y:S01]  /*15f0*/  SHF.L.U32 R2, R15, 0x1f, RZ ;  /* 0x0000001f0f027819 */ /* 0x000fe200000006ff */
[----:B-1----:R-:W-:Y:S01]  /*1600*/  ULEA UR4, UR37, UR4, 0x18 ;  /* 0x0000000425047291 */ /* 0x002fe2000f8ec0ff */
[----:B------:R-:W-:Y:S01]  /*1610*/  R2UR UR35, R21 ;  /* 0x00000000152372ca */ /* 0x000fe200000e0000 */
[----:B------:R-:W-:Y:S01]  /*1620*/  UISETP.GE.U32.AND UP0, UPT, UR13, 0x3f, UPT ;  /* 0x0000003f0d00788c */ /* 0x000fe2000bf06070 */
[----:B------:R-:W-:Y:S01]  /*1630*/  R2UR UR11, R20 ;  /* 0x00000000140b72ca */ /* 0x000fe200000e0000 */
[----:B------:R-:W-:Y:S01]  /*1640*/  ULEA UR8, UR6, UR4, 0x3 ;  /* 0x0000000406087291 */ /* 0x000fe2000f8e18ff */
[----:B------:R-:W-:-:S08]  /*1650*/  UMOV UR24, URZ ;  /* 0x000000ff00187c82 */ /* 0x000fd00008000000 */
[----:B------:R1:W2:Y:S01]  /*1660*/  SYNCS.PHASECHK.TRANS64.TRYWAIT P0, [UR8+0x18], R2 ;  /* 0x00001802ff0075a7 */ /* 0x0002a20008001108 */
[----:B------:R-:W-:Y:S02]  /*1670*/  USHF.L.U32 UR35, UR35, 0x7, URZ ;  /* 0x0000000723237899 */ /* 0x000fe400080006ff */
[----:B------:R-:W-:Y:S01]  /*1680*/  USHF.L.U32 UR11, UR11, 0x8, URZ ;  /* 0x000000080b0b7899 */ /* 0x000fe200080006ff */
[----:B------:R-:W-:Y:S11]  /*1690*/  BRA.U !UP0, `(.L_x_20) ;  /* 0x0000000108a87547 */ /* 0x000ff6000b800000 */
[----:B------:R-:W-:Y:S01]  /*16a0*/  UMOV UR16, URZ ;  /* 0x000000ff00107c82 */ /* 0x000fe20008000000 */
[----:B------:R-:W-:-:S05]  /*16b0*/  UMOV UR17, UR6 ;  /* 0x0000000600117c82 */ /* 0x000fca0008000000 */
.L_x_25:
[----:B-1----:R-:W-:Y:S01]  /*16c0*/  ULEA UR33, UR17, UR4, 0x3 ;  /* 0x0000000411217291 */ /* 0x002fe2000f8e18ff */
[----:B--2---:R-:W-:Y:S01]  /*16d0*/  @!P5 MOV R3, 0xc000 ;  /* 0x0000c0000003d802 */ /* 0x004fe20000000f00 */
[----:B--2---:R-:W-:Y:S10]  /*16e0*/  @P0 BRA `(.L_x_21) ;  /* 0x00000000000c0947 */ /* 0x004ff40003800000 */
[----:B------:R-:W-:-:S04]  /*16f0*/  SHF.L.U32 R5, R15, 0x1f, RZ ;  /* 0x0000001f0f057819 */ /* 0x000fc800000006ff */
[----:B------:R-:W2:Y:S02]  /*1700*/  SYNCS.PHASECHK.TRANS64.TRYWAIT P0, [UR33+0x18], R5 ;  /* 0x00001805ff0075a7 */ /* 0x000ea40008001121 */
[----:B--2---:R-:W-:Y:S05]  /*1710*/  @!P0 BRA `(.L_x_22) ;  /* 0x0000009c00148947 */ /* 0x004fea0003800000 */
.L_x_21:
[----:B------:R2:W-:Y:S01]  /*1720*/  @!P5 SYNCS.ARRIVE.TRANS64 RZ, [UR33], R3 ;  /* 0x00000003ffffd9a7 */ /* 0x0005e20008000021 */
[----:B------:R-:W-:Y:S04]  /*1730*/  BSSY.RECONVERGENT B0, `(.L_x_23) ;  /* 0x0000003000007945 */ /* 0x000fe80003800200 */
[----:B------:R-:W-:Y:S05]  /*1740*/  @P4 BRA `(.L_x_24) ;  /* 0x0000000000044947 */ /* 0x000fea0003800000 */
[----:B------:R-:W-:Y:S05]  /*1750*/  BPT.TRAP 0x1 ;  /* 0x000000040000795c */ /* 0x000fea0000300000 */
.L_x_24:
[----:B------:R-:W-:Y:S05]  /*1760*/  BSYNC.RECONVERGENT B0 ;  /* 0x0000000000007941 */ /* 0x000fea0003800200 */
.L_x_23:
[----:B------:R-:W-:Y:S02]  /*1770*/  UIADD3 UR6, UPT, UPT, UR17, 0x1, URZ ;  /* 0x0000000111067890 */ /* 0x000fe4000fffe0ff */
[----:B------:R-:W-:Y:S02]  /*1780*/  ULEA UR32, UR17, UR4, 0xe ;  /* 0x0000000411207291 */ /* 0x000fe4000f8e70ff */
[----:B------:R-:W-:Y:S02]  /*1790*/  UISETP.NE.AND UP0, UPT, UR6, 0x3, UPT ;  /* 0x000000030600788c */ /* 0x000fe4000bf05270 */
[----:B------:R-:W-:Y:S02]  /*17a0*/  UIADD3 UR26, UP1, UPT, UR22, 0x80, URZ ;  /* 0x00000080161a7890 */ /* 0x000fe4000ff3e0ff */
[----:B------:R-:W-:Y:S02]  /*17b0*/  USEL UR9, URZ, 0x1, UP0 ;  /* 0x00000001ff097887 */ /* 0x000fe40008000000 */
[----:B------:R-:W-:-:S02]  /*17c0*/  USEL UR6, UR6, URZ, UP0 ;  /* 0x000000ff06067287 */ /* 0x000fc40008000000 */
[----:B------:R-:W-:Y:S02]  /*17d0*/  UIADD3 UR20, UP0, UPT, UR22, 0x180, URZ ;  /* 0x0000018016147890 */ /* 0x000fe4000ff1e0ff */
[----:B------:R-:W-:Y:S01]  /*17e0*/  ULEA UR8, UR6, UR4, 0x3 ;  /* 0x0000000406087291 */ /* 0x000fe2000f8e18ff */
[----:B------:R-:W-:Y:S01]  /*17f0*/  LOP3.LUT R15, R15, UR9, RZ, 0x3c, !PT ;  /* 0x000000090f0f7c12 */ /* 0x000fe2000f8e3cff */
[----:B------:R-:W-:Y:S02]  /*1800*/  USHF.L.U32 UR34, UR16, 0x5, URZ ;  /* 0x0000000510227899 */ /* 0x000fe400080006ff */
[----:B------:R-:W-:Y:S01]  /*1810*/  UIADD3.X UR27, UPT, UPT, URZ, UR23, URZ, UP1, !UPT ;  /* 0x00000017ff1b7290 */ /* 0x000fe20008ffe4ff */
[----:B-1----:R-:W-:Y:S01]  /*1820*/  SHF.L.U32 R2, R15, 0x1f, RZ ;  /* 0x0000001f0f027819 */ /* 0x002fe200000006ff */
[----:B------:R-:W-:Y:S02]  /*1830*/  UIADD3 UR32, UPT, UPT, UR32, 0x10800, URZ ;  /* 0x0001080020207890 */ /* 0x000fe4000fffe0ff */
[----:B------:R-:W-:Y:S01]  /*1840*/  UIADD3.X UR21, UPT, UPT, URZ, UR23, URZ, UP0, !UPT ;  /* 0x00000017ff157290 */ /* 0x000fe200087fe4ff */
[----:B------:R1:W1:Y:S01]  /*1850*/  SYNCS.PHASECHK.TRANS64.TRYWAIT P0, [UR8+0x18], R2 ;  /* 0x00001802ff0075a7 */ /* 0x0002620008001108 */
[----:B------:R-:W-:Y:S01]  /*1860*/  ULEA UR8, UR17, UR4, 0xf ;  /* 0x0000000411087291 */ /* 0x000fe2000f8e78ff */
[----:B------:R-:W-:Y:S01]  /*1870*/  UMOV UR18, 0x0 ;  /* 0x0000000000127882 */ /* 0x000fe20000000000 */
[----:B------:R-:W-:-:S02]  /*1880*/  UMOV UR19, 0x10000000 ;  /* 0x1000000000137882 */ /* 0x000fc40000000000 */
[----:B------:R-:W-:Y:S01]  /*1890*/  UIADD3 UR8, UPT, UPT, UR8, 0x1c800, URZ ;  /* 0x0001c80008087890 */ /* 0x000fe2000fffe0ff */
[----:B------:R1:W-:Y:S01]  /*18a0*/  UTMALDG.3D [UR32], [UR26], desc[UR18] ;  /* 0x000012201a0075b4 */ /* 0x0003e20008011000 */
[----:B------:R-:W-:Y:S01]  /*18b0*/  UMOV UR12, UR36 ;  /* 0x00000024000c7c82 */ /* 0x000fe20008000000 */
[----:B------:R-:W-:Y:S01]  /*18c0*/  UMOV UR9, UR33 ;  /* 0x0000002100097c82 */ /* 0x000fe20008000000 */
[----:B------:R-:W-:Y:S01]  /*18d0*/  UMOV UR10, UR34 ;  /* 0x00000022000a7c82 */ /* 0x000fe20008000000 */
[----:B------:R-:W-:Y:S01]  /*18e0*/  UIADD3 UR16, UPT, UPT, UR16, 0x1, URZ ;  /* 0x0000000110107890 */ /* 0x000fe2000fffe0ff */
[----:B------:R-:W-:Y:S01]  /*18f0*/  UMOV UR24, UR5 ;  /* 0x0000000500187c82 */ /* 0x000fe20008000000 */
[----:B------:R-:W-:Y:S02]  /*1900*/  UMOV UR17, UR6 ;  /* 0x0000000600117c82 */ /* 0x000fe40008000000 */
[----:B------:R1:W-:Y:S01]  /*1910*/  UTMALDG.3D [UR8], [UR20], desc[UR18] ;  /* 0x00001208140075b4 */ /* 0x0003e20008011000 */
[----:B------:R-:W-:-:S09]  /*1920*/  UISETP.NE.AND UP0, UPT, UR16, UR5, UPT ;  /* 0x000000051000728c */ /* 0x000fd2000bf05270 */
[----:B------:R-:W-:Y:S05]  /*1930*/  BRA.U UP0, `(.L_x_25) ;  /* 0xfffffffd00607547 */ /* 0x000fea000b83ffff */
.L_x_20:
[----:B-1----:R-:W-:Y:S01]  /*1940*/  ULEA UR8, UR6, UR4, 0x3 ;  /* 0x0000000406087291 */ /* 0x002fe2000f8e18ff */
[----:B------:R-:W-:Y:S01]  /*1950*/  SHF.L.U32 R2, R15, 0x1f, RZ ;  /* 0x0000001f0f027819 */ /* 0x000fe200000006ff */
[----:B------:R-:W-:Y:S01]  /*1960*/  @!P1 SYNCS.ARRIVE.TRANS64.A1T0 RZ, [UR4+0x78], RZ ;  /* 0x000078ffffff99a7 */ /* 0x000fe20008100004 */
[----:B------:R-:W-:-:S06]  /*1970*/  UISETP.GT.AND UP0, UPT, UR15, UR14, UPT ;  /* 0x0000000e0f00728c */ /* 0x000fcc000bf04270 */
[----:B--2---:R1:W2:Y:S03]  /*1980*/  SYNCS.PHASECHK.TRANS64.TRYWAIT P0, [UR8+0x18], R2 ;  /* 0x00001802ff0075a7 */ /* 0x0042a60008001108 */
[----:B------:R-:W-:Y:S05]  /*1990*/  BRA.U !UP0, `(.L_x_26) ;  /* 0x0000000108ac7547 */ /* 0x000fea000b800000 */
[----:B------:R-:W-:Y:S01]  /*19a0*/  UIADD3 UR21, UPT, UPT, UR7, UR24, URZ ;  /* 0x0000001807157290 */ /* 0x000fe2000fffe0ff */
[----:B------:R-:W-:-:S11]  /*19b0*/  UMOV UR25, UR6 ;  /* 0x0000000600197c82 */ /* 0x000fd60008000000 */
.L_x_31:
[----:B-1----:R-:W-:Y:S01]  /*19c0*/  ULEA UR17, UR25, UR4, 0x3 ;  /* 0x0000000419117291 */ /* 0x002fe2000f8e18ff */
[----:B--2---:R-:W-:Y:S01]  /*19d0*/  @!P5 MOV R3, 0xc000 ;  /* 0x0000c0000003d802 */ /* 0x004fe20000000f00 */
[----:B--2---:R-:W-:Y:S10]  /*19e0*/  @P0 BRA `(.L_x_27) ;  /* 0x00000000000c0947 */ /* 0x004ff40003800000 */
[----:B------:R-:W-:-:S04]  /*19f0*/  SHF.L.U32 R5, R15, 0x1f, RZ ;  /* 0x0000001f0f057819 */ /* 0x000fc800000006ff */
[----:B------:R-:W2:Y:S02]  /*1a00*/  SYNCS.PHASECHK.TRANS64.TRYWAIT P0, [UR17+0x18], R5 ;  /* 0x00001805ff0075a7 */ /* 0x000ea40008001111 */
[----:B--2---:R-:W-:Y:S05]  /*1a10*/  @!P0 BRA `(.L_x_28) ;  /* 0x00000098006c8947 */ /* 0x004fea0003800000 */
.L_x_27:
[----:B------:R2:W-:Y:S01]  /*1a20*/  @!P5 SYNCS.ARRIVE.TRANS64 RZ, [UR17], R3 ;  /* 0x00000003ffffd9a7 */ /* 0x0005e20008000011 */
[----:B------:R-:W-:Y:S04]  /*1a30*/  BSSY.RECONVERGENT B0, `(.L_x_29) ;  /* 0x0000003000007945 */ /* 0x000fe80003800200 */
[----:B------:R-:W-:Y:S05]  /*1a40*/  @P4 BRA `(.L_x_30) ;  /* 0x0000000000044947 */ /* 0x000fea0003800000 */
[----:B------:R-:W-:Y:S05]  /*1a50*/  BPT.TRAP 0x1 ;  /* 0x000000040000795c */ /* 0x000fea0000300000 */
.L_x_30:
[----:B------:R-:W-:Y:S05]  /*1a60*/  BSYNC.RECONVERGENT B0 ;  /* 0x0000000000007941 */ /* 0x000fea0003800200 */
.L_x_29:
        /* <DEDUP_REMOVED lines=10> */
[----:B------:R-:W-:Y:S01]  /*1b10*/  UIADD3 UR16, UPT, UPT, UR16, 0x10800, URZ ;  /* 0x0001080010107890 */ /* 0x000fe2000fffe0ff */
[----:B-1----:R-:W-:Y:S01]  /*1b20*/  SHF.L.U32 R2, R15, 0x1f, RZ ;  /* 0x0000001f0f027819 */ /* 0x002fe200000006ff */
[----:B------:R-:W-:Y:S02]  /*1b30*/  UIADD3.X UR31, UPT, UPT, URZ, UR23, URZ, UP1, !UPT ;  /* 0x00000017ff1f7290 */ /* 0x000fe40008ffe4ff */
[----:B------:R-:W-:Y:S01]  /*1b40*/  UIADD3.X UR29, UPT, UPT, URZ, UR23, URZ, UP0, !UPT ;  /* 0x00000017ff1d7290 */ /* 0x000fe200087fe4ff */
[----:B------:R1:W1:Y:S01]  /*1b50*/  SYNCS.PHASECHK.TRANS64.TRYWAIT P0, [UR8+0x18], R2 ;  /* 0x00001802ff0075a7 */ /* 0x0002620008001108 */
[----:B------:R-:W-:Y:S01]  /*1b60*/  ULEA UR8, UR25, UR4, 0xf ;  /* 0x0000000419087291 */ /* 0x000fe2000f8e78ff */
[----:B------:R-:W-:Y:S01]  /*1b70*/  UMOV UR26, 0x0 ;  /* 0x00000000001a7882 */ /* 0x000fe20000000000 */
[----:B------:R-:W-:-:S02]  /*1b80*/  UMOV UR27, 0x10000000 ;  /* 0x10000000001b7882 */ /* 0x000fc40000000000 */
[----:B------:R-:W-:Y:S01]  /*1b90*/  UIADD3 UR8, UPT, UPT, UR8, 0x1c800, URZ ;  /* 0x0001c80008087890 */ /* 0x000fe2000fffe0ff */
[----:B------:R-:W-:Y:S01]  /*1ba0*/  UMOV UR19, UR35 ;  /* 0x0000002300137c82 */ /* 0x000fe20008000000 */
[----:B------:R-:W-:Y:S01]  /*1bb0*/  UMOV UR20, UR36 ;  /* 0x0000002400147c82 */ /* 0x000fe20008000000 */
[----:B------:R-:W-:Y:S01]  /*1bc0*/  UMOV UR12, UR36 ;  /* 0x00000024000c7c82 */ /* 0x000fe20008000000 */
[----:B------:R-:W-:Y:S01]  /*1bd0*/  UMOV UR9, UR17 ;  /* 0x0000001100097c82 */ /* 0x000fe20008000000 */
[----:B------:R-:W-:Y:S01]  /*1be0*/  UMOV UR10, UR18 ;  /* 0x00000012000a7c82 */ /* 0x000fe20008000000 */
[----:B------:R1:W-:Y:S01]  /*1bf0*/  UTMALDG.3D [UR16], [UR30], desc[UR26] ;  /* 0x00001a101e0075b4 */ /* 0x0003e20008011000 */
[----:B------:R-:W-:Y:S01]  /*1c00*/  UIADD3 UR24, UPT, UPT, UR24, 0x1, URZ ;  /* 0x0000000118187890 */ /* 0x000fe2000fffe0ff */
[----:B------:R-:W-:-:S03]  /*1c10*/  UMOV UR25, UR6 ;  /* 0x0000000600197c82 */ /* 0x000fc60008000000 */
[----:B------:R-:W-:Y:S01]  /*1c20*/  UISETP.NE.AND UP0, UPT, UR24, UR21, UPT ;  /* 0x000000151800728c */ /* 0x000fe2000bf05270 */
[----:B------:R1:W-:Y:S08]  /*1c30*/  UTMALDG.3D [UR8], [UR28], desc[UR26] ;  /* 0x00001a081c0075b4 */ /* 0x0003f00008011000 */
[----:B------:R-:W-:Y:S05]  /*1c40*/  BRA.U UP0, `(.L_x_31) ;  /* 0xfffffffd005c7547 */ /* 0x000fea000b83ffff */
.L_x_26:
[C---:B-1----:R-:W-:Y:S01]  /*1c50*/  LEA R2, R14.reuse, UR4, 0x3 ;  /* 0x000000040e027c11 */ /* 0x042fe2000f8e18ff */
[----:B------:R-:W-:Y:S01]  /*1c60*/  NOP ;  /* 0x0000000000007918 */ /* 0x000fe20000000000 */
[----:B--2---:R-:W-:Y:S02]  /*1c70*/  SHF.L.U32 R3, R13, 0x1f, RZ ;  /* 0x0000001f0d037819 */ /* 0x004fe400000006ff */
[----:B------:R-:W-:Y:S02]  /*1c80*/  LEA R4, R14, UR4, 0x4 ;  /* 0x000000040e047c11 */ /* 0x000fe4000f8e20ff */
[----:B------:R-:W1:Y:S02]  /*1c90*/  SYNCS.PHASECHK.TRANS64.TRYWAIT P0, [R2+URZ+0x80], R3 ;  /* 0x00008003020075a7 */ /* 0x000e6400080011ff */
[----:B-1----:R-:W-:Y:S05]  /*1ca0*/  @!P0 BRA `(.L_x_32) ;  /* 0x0000009400e08947 */ /* 0x002fea0003800000 */
.L_x_167:
[----:B------:R-:W2:Y:S01]  /*1cb0*/  LDS.128 R4, [R4+0xf0] ;  /* 0x0000f00004047984 */ /* 0x000ea20000000c00 */
[----:B---3--:R-:W-:Y:S01]  /*1cc0*/  ISETP.GE.AND P0, PT, R40, 0x1, PT ;  /* 0x000000012800780c */ /* 0x008fe20003f06270 */
[----:B-1----:R-:W-:Y:S01]  /*1cd0*/  VIADD R2, R2, 0x90 ;  /* 0x0000009002027836 */ /* 0x002fe20000000000 */
[----:B------:R-:W-:Y:S01]  /*1ce0*/  @!PT LDS RZ, [RZ] ;  /* 0x00000000fffff984 */ /* 0x000fe20000000800 */
[----:B------:R-:W-:Y:S01]  /*1cf0*/  @!PT LDS RZ, [RZ] ;  /* 0x00000000fffff984 */ /* 0x000fe20000000800 */
[----:B------:R-:W-:Y:S01]  /*1d00*/  @!PT LDS RZ, [RZ] ;  /* 0x00000000fffff984 */ /* 0x000fe20000000800 */
[----:B------:R-:W-:Y:S01]  /*1d10*/  @!PT LDS RZ, [RZ] ;  /* 0x00000000fffff984 */ /* 0x000fe20000000800 */
[----:B------:R1:W-:Y:S06]  /*1d20*/  MEMBAR.ALL.CTA ;  /* 0x0000000000007992 */ /* 0x0003ec0000008000 */
[----:B-1----:R-:W1:Y:S01]  /*1d30*/  FENCE.VIEW.ASYNC.S ;  /* 0x00000000000073c6 */ /* 0x002e620000000000 */
[----:B------:R-:W-:-:S04]  /*1d40*/  PRMT R2, RZ, 0x654, R2 ;  /* 0x00000654ff027816 */ /* 0x000fc80000000002 */
[----:B-1----:R1:W-:Y:S01]  /*1d50*/  SYNCS.ARRIVE.TRANS64.RED.A1T0 RZ, [R2+URZ], RZ ;  /* 0x000000ff02ff79a7 */ /* 0x0023e200081004ff */
[----:B--2---:R-:W-:-:S13]  /*1d60*/  LOP3.LUT P2, RZ, R6, 0x1, RZ, 0xc0, !PT ;  /* 0x0000000106ff7812 */ /* 0x004fda000784c0ff */
[----:B------:R-:W-:Y:S01]  /*1d70*/  @P2 SHF.R.U32.HI R3, RZ, 0x10, R5 ;  /* 0x00000010ff032819 */ /* 0x000fe20000011605 */
[----:B------:R-:W-:Y:S01]  /*1d80*/  VOTEU.ANY UP0, P2 ;  /* 0x0000000000ff7886 */ /* 0x000fe20001000100 */
[----:B------:R-:W-:Y:S02]  /*1d90*/  @P2 MOV R11, R4 ;  /* 0x00000004000b2202 */ /* 0x000fe40000000f00 */
[----:B------:R-:W-:Y:S02]  /*1da0*/  @P2 R2UR.BROADCAST UR8, R3 ;  /* 0x00000000030822ca */ /* 0x000fe400008e0000 */
[----:B------:R-:W-:-:S11]  /*1db0*/  @P2 LOP3.LUT R8, R5, 0xffff, RZ, 0xc0, !PT ;  /* 0x0000ffff05082812 */ /* 0x000fd600078ec0ff */
[----:B------:R-:W-:Y:S01]  /*1dc0*/  @UP0 UMOV UR36, UR8 ;  /* 0x0000000800240c82 */ /* 0x000fe20008000000 */
[----:B-1----:R-:W-:Y:S05]  /*1dd0*/  @!P0 BRA `(.L_x_33) ;  /* 0x0000000000b88947 */ /* 0x002fea0003800000 */
[----:B------:R-:W4:Y:S01]  /*1de0*/  LDC.64 R4, c[0x0][0xb18] ;  /* 0x0002c600ff047b82 */ /* 0x000f220000000a00 */
[----:B------:R-:W-:-:S07]  /*1df0*/  ISETP.NE.AND P3, PT, R40, 0x1, PT ;  /* 0x000000012800780c */ /* 0x000fce0003f65270 */
[----:B------:R-:W1:Y:S08]  /*1e00*/  LDC.64 R6, c[0x0][0xb10] ;  /* 0x0002c400ff067b82 */ /* 0x000e700000000a00 */
[----:B------:R-:W2:Y:S08]  /*1e10*/  LDC R16, c[0x0][0xb20] ;  /* 0x0002c800ff107b82 */ /* 0x000eb00000000800 */
[----:B------:R-:W3:Y:S01]  /*1e20*/  LDC R18, c[0x0][0xb0c] ;  /* 0x0002c300ff127b82 */ /* 0x000ee20000000800 */
[----:B----4-:R-:W-:Y:S01]  /*1e30*/  IMAD.HI.U32 R17, R0, R5, RZ ;  /* 0x0000000500117227 */ /* 0x010fe200078e00ff */
[----:B------:R-:W-:-:S03]  /*1e40*/  ISETP.NE.AND P0, PT, R4, 0x1, PT ;  /* 0x000000010400780c */ /* 0x000fc60003f05270 */
[----:B------:R-:W-:-:S03]  /*1e50*/  IMAD.HI.U32 R5, R8, R5, RZ ;  /* 0x0000000508057227 */ /* 0x000fc600078e00ff */
[----:B------:R-:W4:Y:S01]  /*1e60*/  LDC.64 R2, c[0x0][0xb28] ;  /* 0x0002ca00ff027b82 */ /* 0x000f220000000a00 */
[----:B-1----:R-:W-:-:S04]  /*1e70*/  IMAD.HI.U32 R20, R9, R6, RZ ;  /* 0x0000000609147227 */ /* 0x002fc800078e00ff */
[----:B------:R-:W-:Y:S01]  /*1e80*/  IMAD.HI.U32 R22, R11, R6, RZ ;  /* 0x000000060b167227 */ /* 0x000fe200078e00ff */
[----:B------:R-:W-:Y:S02]  /*1e90*/  SHF.R.U32.HI R20, RZ, R7, R20 ;  /* 0x00000007ff147219 */ /* 0x000fe40000011614 */
[-C--:B--2---:R-:W-:Y:S02]  /*1ea0*/  SHF.R.U32.HI R17, RZ, R16.reuse, R17 ;  /* 0x00000010ff117219 */ /* 0x084fe40000011611 */
[----:B------:R-:W-:Y:S02]  /*1eb0*/  SHF.R.U32.HI R5, RZ, R16, R5 ;  /* 0x00000010ff057219 */ /* 0x000fe40000011605 */
[----:B------:R-:W-:Y:S02]  /*1ec0*/  SEL R17, R0, R17, !P0 ;  /* 0x0000001100117207 */ /* 0x000fe40004000000 */
[----:B------:R-:W-:Y:S02]  /*1ed0*/  SHF.R.U32.HI R22, RZ, R7, R22 ;  /* 0x00000007ff167219 */ /* 0x000fe40000011616 */
[----:B---3--:R-:W-:-:S02]  /*1ee0*/  ISETP.NE.AND P1, PT, R18, 0x1, PT ;  /* 0x000000011200780c */ /* 0x008fc40003f25270 */
[----:B------:R-:W-:Y:S02]  /*1ef0*/  SEL R5, R8, R5, !P0 ;  /* 0x0000000508057207 */ /* 0x000fe40004000000 */
[----:B------:R-:W-:Y:S02]  /*1f00*/  SEL R19, R9, R20, !P1 ;  /* 0x0000001409137207 */ /* 0x000fe40004800000 */
[----:B------:R-:W-:Y:S01]  /*1f10*/  SEL R7, R11, R22, !P1 ;  /* 0x000000160b077207 */ /* 0x000fe20004800000 */
[----:B----4-:R-:W-:-:S04]  /*1f20*/  IMAD.HI.U32 R20, R17, R2, RZ ;  /* 0x0000000211147227 */ /* 0x010fc800078e00ff */
[----:B------:R-:W-:Y:S01]  /*1f30*/  IMAD.HI.U32 R6, R19, R2, RZ ;  /* 0x0000000213067227 */ /* 0x000fe200078e00ff */
[----:B------:R-:W-:-:S04]  /*1f40*/  @P3 SHF.R.U32.HI R17, RZ, R3, R20 ;  /* 0x00000003ff113219 */ /* 0x000fc80000011614 */
[----:B------:R-:W-:Y:S01]  /*1f50*/  @P3 SHF.R.U32.HI R19, RZ, R3, R6 ;  /* 0x00000003ff133219 */ /* 0x000fe20000011606 */
[----:B------:R-:W-:-:S04]  /*1f60*/  IMAD R17, R40, R17, RZ ;  /* 0x0000001128117224 */ /* 0x000fc800078e02ff */
[----:B------:R-:W-:Y:S01]  /*1f70*/  IMAD R6, R40, R19, RZ ;  /* 0x0000001328067224 */ /* 0x000fe200078e02ff */
[C---:B------:R-:W-:Y:S02]  /*1f80*/  ISETP.GE.AND P0, PT, R5.reuse, R17, PT ;  /* 0x000000110500720c */ /* 0x040fe40003f06270 */
[----:B------:R-:W-:Y:S02]  /*1f90*/  IADD3 R17, PT, PT, -R5, RZ, RZ ;  /* 0x000000ff05117210 */ /* 0x000fe40007ffe1ff */
[----:B------:R-:W-:Y:S01]  /*1fa0*/  ISETP.GE.OR P0, PT, R7, R6, P0 ;  /* 0x000000060700720c */ /* 0x000fe20000706670 */
[----:B------:R-:W-:-:S04]  /*1fb0*/  IMAD.HI.U32 R6, R5, R2, RZ ;  /* 0x0000000205067227 */ /* 0x000fc800078e00ff */
[----:B------:R-:W-:Y:S01]  /*1fc0*/  IMAD R8, R4, R17, R8 ;  /* 0x0000001104087224 */ /* 0x000fe200078e0208 */
[----:B------:R-:W-:-:S04]  /*1fd0*/  SHF.R.U32.HI R6, RZ, R3, R6 ;  /* 0x00000003ff067219 */ /* 0x000fc80000011606 */
[----:B------:R-:W-:-:S03]  /*1fe0*/  SEL R6, R5, R6, !P3 ;  /* 0x0000000605067207 */ /* 0x000fc60005800000 */
[----:B------:R-:W-:-:S04]  /*1ff0*/  @!P0 IMAD.HI.U32 R16, R7, R2, RZ ;  /* 0x0000000207108227 */ /* 0x000fc800078e00ff */
[----:B------:R-:W-:Y:S01]  /*2000*/  IMAD.MOV R2, RZ, RZ, -R6 ;  /* 0x000000ffff027224 */ /* 0x000fe200078e0a06 */
[----:B------:R-:W-:-:S03]  /*2010*/  @!P0 SHF.R.U32.HI R16, RZ, R3, R16 ;  /* 0x00000003ff108219 */ /* 0x000fc60000011610 */
[----:B------:R-:W-:Y:S01]  /*2020*/  IMAD R2, R40, R2, R5 ;  /* 0x0000000228027224 */ /* 0x000fe200078e0205 */
        /* <DEDUP_REMOVED lines=9> */
.L_x_33:
[----:B------:R-:W1:Y:S02]  /*20c0*/  LDCU UR8, c[0x0][0xb30] ;  /* 0x00016600ff0877ac */ /* 0x000e640008000800 */
[----:B-1----:R-:W-:-:S09]  /*20d0*/  UISETP.NE.AND UP0, UPT, UR8, 0x1, UPT ;  /* 0x000000010800788c */ /* 0x002fd2000bf05270 */
[----:B------:R-:W-:Y:S05]  /*20e0*/  BRA.U UP0, `(.L_x_34) ;  /* 0x0000000100407547 */ /* 0x000fea000b800000 */
[----:B------:R-:W1:Y:S08]  /*20f0*/  LDC.64 R4, c[0x0][0xb10] ;  /* 0x0002c400ff047b82 */ /* 0x000e700000000a00 */
[----:B------:R-:W2:Y:S08]  /*2100*/  LDC.64 R2, c[0x0][0xb18] ;  /* 0x0002c600ff027b82 */ /* 0x000eb00000000a00 */
[----:B------:R-:W3:Y:S08]  /*2110*/  LDC R6, c[0x0][0xb20] ;  /* 0x0002c800ff067b82 */ /* 0x000ef00000000800 */
[----:B------:R-:W4:Y:S01]  /*2120*/  LDC R16, c[0x0][0xb0c] ;  /* 0x0002c300ff107b82 */ /* 0x000f220000000800 */
[----:B-1----:R-:W-:-:S05]  /*2130*/  IMAD.HI.U32 R4, R11, R4, RZ ;  /* 0x000000040b047227 */ /* 0x002fca00078e00ff */
[----:B------:R-:W-:Y:S01]  /*2140*/  SHF.R.U32.HI R4, RZ, R5, R4 ;  /* 0x00000005ff047219 */ /* 0x000fe20000011604 */
[----:B--2---:R-:W-:Y:S01]  /*2150*/  IMAD.HI.U32 R3, R8, R3, RZ ;  /* 0x0000000308037227 */ /* 0x004fe200078e00ff */
[----:B------:R-:W-:-:S04]  /*2160*/  ISETP.NE.AND P0, PT, R2, 0x1, PT ;  /* 0x000000010200780c */ /* 0x000fc80003f05270 */
[----:B---3--:R-:W-:-:S04]  /*2170*/  SHF.R.U32.HI R3, RZ, R6, R3 ;  /* 0x00000006ff037219 */ /* 0x008fc80000011603 */
[----:B------:R-:W-:Y:S02]  /*2180*/  SEL R3, R8, R3, !P0 ;  /* 0x0000000308037207 */ /* 0x000fe40004000000 */
[----:B----4-:R-:W-:-:S04]  /*2190*/  ISETP.NE.AND P1, PT, R16, 0x1, PT ;  /* 0x000000011000780c */ /* 0x010fc80003f25270 */
[----:B------:R-:W-:-:S05]  /*21a0*/  SEL R4, R11, R4, !P1 ;  /* 0x000000040b047207 */ /* 0x000fca0004800000 */
[----:B------:R-:W-:Y:S02]  /*21b0*/  IMAD.IADD R5, R3, 0x1, -R4 ;  /* 0x0000000103057824 */ /* 0x000fe400078e0a04 */
[----:B------:R-:W-:Y:S02]  /*21c0*/  IMAD.IADD R3, R4, 0x1, -R3 ;  /* 0x0000000104037824 */ /* 0x000fe400078e0a03 */
[----:B------:R-:W-:Y:S02]  /*21d0*/  IMAD R11, R5, R16, R11 ;  /* 0x00000010050b7224 */ /* 0x000fe400078e020b */
[----:B------:R-:W-:-:S07]  /*21e0*/  IMAD R8, R3, R2, R8 ;  /* 0x0000000203087224 */ /* 0x000fce00078e0208 */
.L_x_34:
[----:B------:R-:W-:Y:S01]  /*21f0*/  VIADD R14, R14, 0x1 ;  /* 0x000000010e0e7836 */ /* 0x000fe20000000000 */
[----:B------:R-:W-:Y:S01]  /*2200*/  PLOP3.LUT P1, PT, PT, PT, PT, 0x80, 0x8 ;  /* 0x000000000008781c */ /* 0x000fe20003f2f070 */
[----:B------:R-:W-:Y:S02]  /*2210*/  IMAD.IADD R21, R11, 0x1, R114 ;  /* 0x000000010b157824 */ /* 0x000fe400078e0272 */
[----:B------:R-:W-:Y:S01]  /*2220*/  IMAD.IADD R20, R8, 0x1, R49 ;  /* 0x0000000108147824 */ /* 0x000fe200078e0231 */
[----:B------:R-:W-:-:S04]  /*2230*/  ISETP.NE.AND P0, PT, R14, 0x2, PT ;  /* 0x000000020e00780c */ /* 0x000fc80003f05270 */
[----:B------:R-:W-:Y:S02]  /*2240*/  SEL R2, RZ, 0x1, P0 ;  /* 0x00000001ff027807 */ /* 0x000fe40000000000 */
[----:B------:R-:W-:Y:S02]  /*2250*/  SEL R14, R14, RZ, P0 ;  /* 0x000000ff0e0e7207 */ /* 0x000fe40000000000 */
[----:B------:R-:W-:Y:S01]  /*2260*/  LOP3.LUT R13, R13, R2, RZ, 0x3c, !PT ;  /* 0x000000020d0d7212 */ /* 0x000fe200078e3cff */
[----:B------:R-:W-:Y:S06]  /*2270*/  @P2 BRA `(.L_x_35) ;  /* 0xfffffff000982947 */ /* 0x000fec000383ffff */
[----:B------:R-:W-:Y:S01]  /*2280*/  UIADD3 UR4, UPT, UPT, UR4, 0x18, URZ ;  /* 0x0000001804047890 */ /* 0x000fe2000fffe0ff */
[----:B------:R-:W-:-:S03]  /*2290*/  SHF.L.U32 R3, R15, 0x1f, RZ ;  /* 0x0000001f0f037819 */ /* 0x000fc600000006ff */
[----:B------:R-:W-:-:S09]  /*22a0*/  ULEA UR5, UR6, UR4, 0x3 ;  /* 0x0000000406057291 */ /* 0x000fd2000f8e18ff */
[----:B------:R-:W1:Y:S02]  /*22b0*/  SYNCS.PHASECHK.TRANS64.TRYWAIT P0, [UR5], R3 ;  /* 0x00000003ff0075a7 */ /* 0x000e640008001105 */
[----:B-1----:R-:W-:Y:S05]  /*22c0*/  @!P0 BRA `(.L_x_36) ;  /* 0x00000090006c8947 */ /* 0x002fea0003800000 */
.L_x_169:
[----:B------:R-:W-:-:S04]  /*22d0*/  UIADD3 UR6, UPT, UPT, UR6, 0x1, URZ ;  /* 0x0000000106067890 */ /* 0x000fc8000fffe0ff */
[----:B------:R-:W-:-:S04]  /*22e0*/  UISETP.NE.AND UP0, UPT, UR6, 0x3, UPT ;  /* 0x000000030600788c */ /* 0x000fc8000bf05270 */
[----:B------:R-:W-:Y:S02]  /*22f0*/  USEL UR7, URZ, 0x1, UP0 ;  /* 0x00000001ff077887 */ /* 0x000fe40008000000 */
[----:B------:R-:W-:-:S04]  /*2300*/  USEL UR6, UR6, URZ, UP0 ;  /* 0x000000ff06067287 */ /* 0x000fc80008000000 */
[----:B------:R-:W-:Y:S01]  /*2310*/  ULEA UR5, UR6, UR4, 0x3 ;  /* 0x0000000406057291 */ /* 0x000fe2000f8e18ff */
[----:B------:R-:W-:-:S04]  /*2320*/  LOP3.LUT R15, R15, UR7, RZ, 0x3c, !PT ;  /* 0x000000070f0f7c12 */ /* 0x000fc8000f8e3cff */
[----:B-1----:R-:W-:-:S04]  /*2330*/  SHF.L.U32 R3, R15, 0x1f, RZ ;  /* 0x0000001f0f037819 */ /* 0x002fc800000006ff */
[----:B------:R-:W1:Y:S02]  /*2340*/  SYNCS.PHASECHK.TRANS64.TRYWAIT P0, [UR5], R3 ;  /* 0x00000003ff0075a7 */ /* 0x000e640008001105 */
[----:B-1----:R-:W-:Y:S05]  /*2350*/  @!P0 BRA `(.L_x_37) ;  /* 0x0000009000608947 */ /* 0x002fea0003800000 */
.L_x_171:
[----:B------:R-:W-:-:S04]  /*2360*/  UIADD3 UR6, UPT, UPT, UR6, 0x1, URZ ;  /* 0x0000000106067890 */ /* 0x000fc8000fffe0ff */
[----:B------:R-:W-:-:S04]  /*2370*/  UISETP.NE.AND UP0, UPT, UR6, 0x3, UPT ;  /* 0x000000030600788c */ /* 0x000fc8000bf05270 */
[----:B------:R-:W-:Y:S02]  /*2380*/  USEL UR5, URZ, 0x1, UP0 ;  /* 0x00000001ff057887 */ /* 0x000fe40008000000 */
[----:B------:R-:W-:-:S04]  /*2390*/  USEL UR6, UR6, URZ, UP0 ;  /* 0x000000ff06067287 */ /* 0x000fc80008000000 */
[----:B------:R-:W-:Y:S01]  /*23a0*/  ULEA UR6, UR6, UR4, 0x3 ;  /* 0x0000000406067291 */ /* 0x000fe2000f8e18ff */
[----:B-1----:R-:W-:-:S04]  /*23b0*/  LOP3.LUT R3, R15, UR5, RZ, 0x3c, !PT ;  /* 0x000000050f037c12 */ /* 0x002fc8000f8e3cff */
[----:B------:R-:W-:Y:S01]  /*23c0*/  SHF.L.U32 R3, R3, 0x1f, RZ ;  /* 0x0000001f03037819 */ /* 0x000fe200000006ff */
[----:B----4-:R-:W-:-:S07]  /*23d0*/  IMAD.U32 R0, RZ, RZ, UR6 ;  /* 0x00000006ff007e24 */ /* 0x010fce000f8e00ff */
.L_x_38:
[----:B-1----:R1:W2:Y:S02]  /*23e0*/  SYNCS.PHASECHK.TRANS64.TRYWAIT P0, [R0+URZ], R3 ;  /* 0x00000003000075a7 */ /* 0x0022a400080011ff */
[----:B--2---:R-:W-:Y:S05]  /*23f0*/  @!P0 NANOSLEEP.SYNCS 0x989680 ;  /* 0x009896800000895d */ /* 0x004fea0003900000 */
[----:B------:R-:W2:Y:S02]  /*2400*/  @!P0 SYNCS.PHASECHK.TRANS64 P0, [R0+URZ], R3 ;  /* 0x00000003000085a7 */ /* 0x000ea400080010ff */
[----:B--2---:R-:W-:Y:S05]  /*2410*/  @P0 EXIT ;  /* 0x000000000000094d */ /* 0x004fea0003800000 */
[----:B------:R-:W-:Y:S05]  /*2420*/  BRA `(.L_x_38) ;  /* 0xfffffffc00ec7947 */ /* 0x000fea000383ffff */
.L_x_17:
[----:B------:R-:W-:-:S04]  /*2430*/  UISETP.NE.AND UP1, UPT, UR37, URZ, UPT ;  /* 0x000000ff2500728c */ /* 0x000fc8000bf25270 */
[----:B------:R-:W-:-:S09]  /*2440*/  UISETP.NE.OR UP1, UPT, UR8, 0x1, UP1 ;  /* 0x000000010800788c */ /* 0x000fd20008f25670 */
[----:B------:R-:W-:Y:S05]  /*2450*/  BRA.U UP1, `(.L_x_39) ;  /* 0x0000000501487547 */ /* 0x000fea000b800000 */
[----:B------:R-:W-:Y:S01]  /*2460*/  ISETP.NE.AND P2, PT, R2, RZ, PT ;  /* 0x000000ff0200720c */ /* 0x000fe20003f45270 */
[----:B------:R-:W-:Y:S01]  /*2470*/  IMAD.MOV.U32 R12, RZ, RZ, 0x1 ;  /* 0x00000001ff0c7424 */ /* 0x000fe200078e00ff */
[----:B------:R-:W-:Y:S02]  /*2480*/  CS2R R10, SRZ ;  /* 0x00000000000a7805 */ /* 0x000fe4000001ff00 */
[----:B------:R-:W-:Y:S01]  /*2490*/  CS2R R8, SRZ ;  /* 0x0000000000087805 */ /* 0x000fe2000001ff00 */
[----:B------:R-:W-:Y:S01]  /*24a0*/  UMOV UR4, 0x400 ;  /* 0x0000040000047882 */ /* 0x000fe20000000000 */
[----:B------:R-:W-:Y:S01]  /*24b0*/  UMOV UR6, URZ ;  /* 0x000000ff00067c82 */ /* 0x000fe20008000000 */
[----:B------:R-:W-:-:S12]  /*24c0*/  ULEA UR37, UR37, UR4, 0x18 ;  /* 0x0000000425257291 */ /* 0x000fd8000f8ec0ff */
.L_x_43:
[----:B------:R-:W-:Y:S02]  /*24d0*/  LEA R0, R8, UR37, 0x3 ;  /* 0x0000002508007c11 */ /* 0x000fe4000f8e18ff */
[----:B------:R-:W-:-:S03]  /*24e0*/  SHF.L.U32 R5, R9, 0x1f, RZ ;  /* 0x0000001f09057819 */ /* 0x000fc600000006ff */
[----:B------:R-:W-:Y:S01]  /*24f0*/  VIADD R4, R0, 0xd0 ;  /* 0x000000d000047836 */ /* 0x000fe20000000000 */
[----:B------:R-:W1:Y:S02]  /*2500*/  SYNCS.PHASECHK.TRANS64.TRYWAIT P0, [R0+URZ+0xc0], R5 ;  /* 0x0000c005000075a7 */ /* 0x000e6400080011ff */
[----:B-1----:R-:W-:Y:S05]  /*2510*/  @!P0 BRA `(.L_x_40) ;  /* 0x0000009000088947 */ /* 0x002fea0003800000 */
.L_x_172:
[----:B------:R-:W-:Y:S01]  /*2520*/  ULEA UR5, UR6, UR37, 0x3 ;  /* 0x0000002506057291 */ /* 0x000fe2000f8e18ff */
[----:B------:R-:W-:Y:S02]  /*2530*/  PRMT R4, RZ, 0x654, R4 ;  /* 0x00000654ff047816 */ /* 0x000fe40000000004 */
[----:B-1----:R-:W-:Y:S01]  /*2540*/  SHF.L.U32 R5, R12, 0x1f, RZ ;  /* 0x0000001f0c057819 */ /* 0x002fe200000006ff */
[----:B------:R-:W-:Y:S01]  /*2550*/  UIADD3 UR4, UPT, UPT, UR5, 0x80, URZ ;  /* 0x0000008005047890 */ /* 0x000fe2000fffe0ff */
[----:B------:R1:W-:Y:S05]  /*2560*/  SYNCS.ARRIVE.TRANS64.RED.A1T0 RZ, [R4+URZ], RZ ;  /* 0x000000ff04ff79a7 */ /* 0x0003ea00081004ff */
[----:B------:R-:W-:Y:S01]  /*2570*/  IMAD.U32 R7, RZ, RZ, UR4 ;  /* 0x00000004ff077e24 */ /* 0x000fe2000f8e00ff */
[----:B------:R-:W2:Y:S04]  /*2580*/  SYNCS.PHASECHK.TRANS64.TRYWAIT P0, [UR5+0x90], R5 ;  /* 0x00009005ff0075a7 */ /* 0x000ea80008001105 */
[----:B------:R-:W-:Y:S01]  /*2590*/  PRMT R6, R2, 0x654, R7 ;  /* 0x0000065402067816 */ /* 0x000fe20000000007 */
[----:B-1----:R-:W-:Y:S01]  /*25a0*/  @!P2 IMAD.MOV.U32 R4, RZ, RZ, 0x10 ;  /* 0x00000010ff04a424 */ /* 0x002fe200078e00ff */
[----:B--2---:R-:W-:Y:S06]  /*25b0*/  @!P0 BRA `(.L_x_41) ;  /* 0x0000008c00f48947 */ /* 0x004fec0003800000 */
.L_x_174:
[----:B------:R-:W-:Y:S01]  /*25c0*/  ULEA UR4, UR6, UR37, 0x4 ;  /* 0x0000002506047291 */ /* 0x000fe2000f8e20ff */
[----:B------:R-:W-:Y:S01]  /*25d0*/  SEL R3, R6, R3, !P2 ;  /* 0x0000000306037207 */ /* 0x000fe20005000000 */
[----:B------:R-:W-:Y:S01]  /*25e0*/  UIADD3 UR5, UPT, UPT, UR5, 0x80, URZ ;  /* 0x0000008005057890 */ /* 0x000fe2000fffe0ff */
[----:B-1----:R-:W-:Y:S01]  /*25f0*/  LEA R0, R11, UR37, 0x3 ;  /* 0x000000250b007c11 */ /* 0x002fe2000f8e18ff */
[----:B------:R-:W-:Y:S01]  /*2600*/  UIADD3 UR4, UPT, UPT, UR4, 0xf0, URZ ;  /* 0x000000f004047890 */ /* 0x000fe2000fffe0ff */
[----:B------:R-:W-:Y:S01]  /*2610*/  SHF.L.U32 R5, R10, 0x1f, RZ ;  /* 0x0000001f0a057819 */ /* 0x000fe200000006ff */
[----:B------:R1:W-:Y:S01]  /*2620*/  @!P2 SYNCS.ARRIVE.TRANS64.RED RZ, [R3+URZ], R4 ;  /* 0x0000000403ffa9a7 */ /* 0x0003e200080004ff */
[----:B------:R-:W-:Y:S01]  /*2630*/  UIADD3 UR6, UPT, UPT, UR6, 0x1, URZ ;  /* 0x0000000106067890 */ /* 0x000fe2000fffe0ff */
[----:B------:R-:W-:-:S03]  /*2640*/  VIADD R8, R8, 0x1 ;  /* 0x0000000108087836 */ /* 0x000fc60000000000 */
[----:B------:R-:W-:Y:S02]  /*2650*/  UISETP.NE.AND UP0, UPT, UR6, 0x2, UPT ;  /* 0x000000020600788c */ /* 0x000fe4000bf05270 */
[----:B------:R-:W-:Y:S06]  /*2660*/  UGETNEXTWORKID.BROADCAST [UR4], [UR5] ;  /* 0x00000000040073ca */ /* 0x000fec0008000100 */
[----:B------:R-:W-:Y:S01]  /*2670*/  USEL UR4, URZ, 0x1, UP0 ;  /* 0x00000001ff047887 */ /* 0x000fe20008000000 */
[----:B------:R-:W-:Y:S01]  /*2680*/  ISETP.NE.AND P0, PT, R8, 0x2, PT ;  /* 0x000000020800780c */ /* 0x000fe20003f05270 */
[----:B------:R-:W-:Y:S01]  /*2690*/  USEL UR6, UR6, URZ, UP0 ;  /* 0x000000ff06067287 */ /* 0x000fe20008000000 */
[----:B------:R-:W2:Y:S03]  /*26a0*/  SYNCS.PHASECHK.TRANS64.TRYWAIT P1, [R0+URZ+0x80], R5 ;  /* 0x00008005000075a7 */ /* 0x000ea600080211ff */
[----:B------:R-:W-:Y:S01]  /*26b0*/  LOP3.LUT R12, R12, UR4, RZ, 0x3c, !PT ;  /* 0x000000040c0c7c12 */ /* 0x000fe2000f8e3cff */
[----:B-12---:R-:W-:Y:S07]  /*26c0*/  @!P1 BRA `(.L_x_42) ;  /* 0x0000008c00c89947 */ /* 0x006fee0003800000 */
.L_x_175:
[C---:B------:R-:W-:Y:S01]  /*26d0*/  LEA R4, R11.reuse, UR37, 0x4 ;  /* 0x000000250b047c11 */ /* 0x040fe2000f8e20ff */
[----:B-1----:R-:W-:Y:S01]  /*26e0*/  VIADD R0, R0, 0x90 ;  /* 0x0000009000007836 */ /* 0x002fe20000000000 */
[----:B------:R-:W-:Y:S01]  /*26f0*/  SEL R8, R8, RZ, P0 ;  /* 0x000000ff08087207 */ /* 0x000fe20000000000 */
[----:B------:R-:W-:-:S03]  /*2700*/  VIADD R11, R11, 0x1 ;  /* 0x000000010b0b7836 */ /* 0x000fc60000000000 */
[----:B------:R-:W1:Y:S01]  /*2710*/  LDS.128 R4, [R4+0xf0] ;  /* 0x0000f00004047984 */ /* 0x000e620000000c00 */
[----:B------:R-:W-:Y:S02]  /*2720*/  PRMT R0, RZ, 0x654, R0 ;  /* 0x00000654ff007816 */ /* 0x000fe40000000000 */
[C---:B------:R-:W-:Y:S01]  /*2730*/  ISETP.NE.AND P1, PT, R11.reuse, 0x2, PT ;  /* 0x000000020b00780c */ /* 0x040fe20003f25270 */
[----:B------:R-:W-:Y:S01]  /*2740*/  @!PT LDS RZ, [RZ] ;  /* 0x00000000fffff984 */ /* 0x000fe20000000800 */
[----:B------:R-:W-:Y:S01]  /*2750*/  @!PT LDS RZ, [RZ] ;  /* 0x00000000fffff984 */ /* 0x000fe20000000800 */
[----:B------:R-:W-:Y:S01]  /*2760*/  @!PT LDS RZ, [RZ] ;  /* 0x00000000fffff984 */ /* 0x000fe20000000800 */
[----:B------:R-:W-:Y:S01]  /*2770*/  @!PT LDS RZ, [RZ] ;  /* 0x00000000fffff984 */ /* 0x000fe20000000800 */
[----:B------:R2:W-:Y:S06]  /*2780*/  MEMBAR.ALL.CTA ;  /* 0x0000000000007992 */ /* 0x0005ec0000008000 */
[----:B--2---:R-:W2:Y:S01]  /*2790*/  FENCE.VIEW.ASYNC.S ;  /* 0x00000000000073c6 */ /* 0x004ea20000000000 */
[----:B------:R-:W-:Y:S01]  /*27a0*/  SEL R11, R11, RZ, P1 ;  /* 0x000000ff0b0b7207 */ /* 0x000fe20000800000 */
[----:B--2---:R2:W-:Y:S01]  /*27b0*/  SYNCS.ARRIVE.TRANS64.RED.A1T0 RZ, [R0+URZ], RZ ;  /* 0x000000ff00ff79a7 */ /* 0x0045e200081004ff */
[----:B-1----:R-:W-:-:S02]  /*27c0*/  LOP3.LUT P3, RZ, R6, 0x1, RZ, 0xc0, !PT ;  /* 0x0000000106ff7812 */ /* 0x002fc4000786c0ff */
[----:B------:R-:W-:-:S04]  /*27d0*/  SEL R5, RZ, 0x1, P1 ;  /* 0x00000001ff057807 */ /* 0x000fc80000800000 */
[----:B------:R-:W-:Y:S02]  /*27e0*/  LOP3.LUT R10, R10, R5, RZ, 0x3c, !PT ;  /* 0x000000050a0a7212 */ /* 0x000fe400078e3cff */
[----:B--2---:R-:W-:-:S04]  /*27f0*/  SEL R0, RZ, 0x1, P0 ;  /* 0x00000001ff007807 */ /* 0x004fc80000000000 */
[----:B------:R-:W-:Y:S01]  /*2800*/  LOP3.LUT R9, R9, R0, RZ, 0x3c, !PT ;  /* 0x0000000009097212 */ /* 0x000fe200078e3cff */
[----:B------:R-:W-:Y:S06]  /*2810*/  @P3 BRA `(.L_x_43) ;  /* 0xfffffffc002c3947 */ /* 0x000fec000383ffff */
[----:B------:R-:W-:Y:S01]  /*2820*/  ULEA UR5, UR6, UR37, 0x3 ;  /* 0x0000002506057291 */ /* 0x000fe2000f8e18ff */
[----:B------:R-:W-:-:S08]  /*2830*/  SHF.L.U32 R3, R12, 0x1f, RZ ;  /* 0x0000001f0c037819 */ /* 0x000fd000000006ff */
[----:B------:R-:W1:Y:S02]  /*2840*/  SYNCS.PHASECHK.TRANS64 P0, [UR5+0x90], R3 ;  /* 0x00009003ff0075a7 */ /* 0x000e640008001005 */
[----:B-1----:R-:W-:Y:S05]  /*2850*/  @P0 BRA `(.L_x_44) ;  /* 0x0000000000080947 */ /* 0x002fea0003800000 */
[----:B------:R-:W1:Y:S02]  /*2860*/  SYNCS.PHASECHK.TRANS64.TRYWAIT P0, [UR5+0x90], R3 ;  /* 0x00009003ff0075a7 */ /* 0x000e640008001105 */
[----:B-1----:R-:W-:Y:S05]  /*2870*/  @!P0 BRA `(.L_x_45) ;  /* 0x0000008c00708947 */ /* 0x002fea0003800000 */
.L_x_44:
[----:B------:R-:W-:-:S04]  /*2880*/  UIADD3 UR4, UPT, UPT, UR6, 0x1, URZ ;  /* 0x0000000106047890 */ /* 0x000fc8000fffe0ff */
[----:B------:R-:W-:-:S04]  /*2890*/  UISETP.NE.AND UP0, UPT, UR4, 0x2, UPT ;  /* 0x000000020400788c */ /* 0x000fc8000bf05270 */
[----:B------:R-:W-:Y:S02]  /*28a0*/  USEL UR7, URZ, 0x1, UP0 ;  /* 0x00000001ff077887 */ /* 0x000fe40008000000 */
[----:B------:R-:W-:-:S04]  /*28b0*/  USEL UR4, UR4, URZ, UP0 ;  /* 0x000000ff04047287 */ /* 0x000fc80008000000 */
[----:B------:R-:W-:Y:S01]  /*28c0*/  ULEA UR4, UR4, UR37, 0x3 ;  /* 0x0000002504047291 */ /* 0x000fe2000f8e18ff */
[----:B-1----:R-:W-:-:S04]  /*28d0*/  LOP3.LUT R3, R12, UR7, RZ, 0x3c, !PT ;  /* 0x000000070c037c12 */ /* 0x002fc8000f8e3cff */
[----:B------:R-:W-:-:S04]  /*28e0*/  SHF.L.U32 R0, R3, 0x1f, RZ ;  /* 0x0000001f03007819 */ /* 0x000fc800000006ff */
[----:B------:R-:W1:Y:S02]  /*28f0*/  SYNCS.PHASECHK.TRANS64 P0, [UR4+0x90], R0 ;  /* 0x00009000ff0075a7 */ /* 0x000e640008001004 */
[----:B-1----:R-:W-:Y:S05]  /*2900*/  @P0 EXIT ;  /* 0x000000000000094d */ /* 0x002fea0003800000 */
[----:B------:R-:W-:Y:S02]  /*2910*/  SHF.L.U32 R3, R3, 0x1f, RZ ;  /* 0x0000001f03037819 */ /* 0x000fe400000006ff */
[----:B------:R-:W-:-:S07]  /*2920*/  MOV R0, UR4 ;  /* 0x0000000400007c02 */ /* 0x000fce0008000f00 */
.L_x_46:
[----:B-1----:R1:W2:Y:S02]  /*2930*/  SYNCS.PHASECHK.TRANS64.TRYWAIT P0, [R0+URZ+0x90], R3 ;  /* 0x00009003000075a7 */ /* 0x0022a400080011ff */
[----:B--2---:R-:W-:Y:S05]  /*2940*/  @!P0 NANOSLEEP.SYNCS 0x989680 ;  /* 0x009896800000895d */ /* 0x004fea0003900000 */
[----:B------:R-:W2:Y:S02]  /*2950*/  @!P0 SYNCS.PHASECHK.TRANS64 P0, [R0+URZ+0x90], R3 ;  /* 0x00009003000085a7 */ /* 0x000ea400080010ff */
[----:B--2---:R-:W-:Y:S05]  /*2960*/  @P0 EXIT ;  /* 0x000000000000094d */ /* 0x004fea0003800000 */
[----:B------:R-:W-:Y:S05]  /*2970*/  BRA `(.L_x_46) ;  /* 0xfffffffc00ec7947 */ /* 0x000fea000383ffff */
.L_x_39:
[----:B------:R-:W-:-:S09]  /*2980*/  UISETP.NE.AND UP1, UPT, UR8, URZ, UPT ;  /* 0x000000ff0800728c */ /* 0x000fd2000bf25270 */
[----:B------:R-:W-:Y:S05]  /*2990*/  BRA.U UP1, `(.L_x_47) ;  /* 0x0000000d016c7547 */ /* 0x000fea000b800000 */
[----:B------:R-:W-:Y:S01]  /*29a0*/  UMOV UR4, 0x40 ;  /* 0x0000004000047882 */ /* 0x000fe20000000000 */
[----:B------:R-:W-:Y:S01]  /*29b0*/  NOP ;  /* 0x0000000000007918 */ /* 0x000fe20000000000 */
[----:B------:R-:W-:Y:S01]  /*29c0*/  ULEA UR4, UR37, UR4, 0x18 ;  /* 0x0000000425047291 */ /* 0x000fe2000f8ec0ff */
[----:B------:R-:W-:Y:S02]  /*29d0*/  UMOV UR5, 0x400 ;  /* 0x0000040000057882 */ /* 0x000fe40000000000 */
[----:B------:R-:W-:-:S06]  /*29e0*/  ULEA UR37, UR37, UR5, 0x18 ;  /* 0x0000000525257291 */ /* 0x000fcc000f8ec0ff */
[----:B------:R-:W1:Y:S02]  /*29f0*/  LDS.U8 R0, [UR4+0x1c] ;  /* 0x00001c04ff007984 */ /* 0x000e640008000000 */
[----:B-1----:R-:W-:-:S13]  /*2a00*/  ISETP.NE.AND P0, PT, R0, RZ, PT ;  /* 0x000000ff0000720c */ /* 0x002fda0003f05270 */
[----:B------:R-:W-:Y:S05]  /*2a10*/  @P0 BRA `(.L_x_48) ;  /* 0x0000000000580947 */ /* 0x000fea0003800000 */
[----:B------:R-:W-:-:S13]  /*2a20*/  ELECT P0, URZ, PT ;  /* 0x0000000000ff782f */ /* 0x000fda0003800000 */
[----:B------:R-:W-:Y:S05]  /*2a30*/  @!P0 BRA `(.L_x_49) ;  /* 0x0000000000608947 */ /* 0x000fea0003800000 */
[----:B------:R-:W-:Y:S01]  /*2a40*/  UMOV UR5, 0x10 ;  /* 0x0000001000057882 */ /* 0x000fe20000000000 */
[----:B------:R-:W-:Y:S01]  /*2a50*/  HFMA2 R0, -RZ, RZ, 0, 5.9604644775390625e-08 ;  /* 0x00000001ff007431 */ /* 0x000fe200000001ff */
[----:B------:R-:W-:-:S03]  /*2a60*/  MOV R2, 0xffff ;  /* 0x0000ffff00027802 */ /* 0x000fc60000000f00 */
[----:B------:R-:W-:Y:S04]  /*2a70*/  DEPBAR.LE SB1, 0x36 ;  /* 0x00009d800000791a */ /* 0x000fe80000000000 */
[----:B------:R-:W1:Y:S02]  /*2a80*/  UTCATOMSWS.FIND_AND_SET.ALIGN UP0, UR5, UR5 ;  /* 0x00000005000575e3 */ /* 0x000e640008000800 */
[----:B-1----:R-:W-:Y:S01]  /*2a90*/  MOV R3, UR5 ;  /* 0x0000000500037c02 */ /* 0x002fe20008000f00 */
[----:B------:R-:W-:Y:S06]  /*2aa0*/  BRA.U UP0, `(.L_x_50) ;  /* 0x0000000100187547 */ /* 0x000fec000b800000 */
.L_x_51:
[----:B------:R-:W-:Y:S05]  /*2ab0*/  NANOSLEEP 0x64 ;  /* 0x000000640000795d */ /* 0x000fea0003800000 */
[----:B------:R-:W-:-:S05]  /*2ac0*/  UMOV UR5, 0x10 ;  /* 0x0000001000057882 */ /* 0x000fca0000000000 */
[----:B------:R-:W-:Y:S04]  /*2ad0*/  DEPBAR.LE SB1, 0x36 ;  /* 0x00009d800000791a */ /* 0x000fe80000000000 */
[----:B------:R-:W1:Y:S02]  /*2ae0*/  UTCATOMSWS.FIND_AND_SET.ALIGN UP0, UR5, UR5 ;  /* 0x00000005000575e3 */ /* 0x000e640008000800 */
[----:B-1----:R-:W-:Y:S01]  /*2af0*/  MOV R3, UR5 ;  /* 0x0000000500037c02 */ /* 0x002fe20008000f00 */
[----:B------:R-:W-:Y:S05]  /*2b00*/  BRA.U !UP0, `(.L_x_51) ;  /* 0xfffffffd08e87547 */ /* 0x000fea000b83ffff */
.L_x_50:
[-C--:B------:R-:W-:Y:S02]  /*2b10*/  SHF.L.U32 R2, R2, R3.reuse, RZ ;  /* 0x0000000302027219 */ /* 0x080fe400000006ff */
[----:B------:R-:W-:Y:S01]  /*2b20*/  SHF.L.U32 R0, R0, R3, RZ ;  /* 0x0000000300007219 */ /* 0x000fe200000006ff */
[----:B------:R-:W-:Y:S02]  /*2b30*/  IMAD.SHL.U32 R3, R3, 0x20, RZ ;  /* 0x0000002003037824 */ /* 0x000fe400078e00ff */
[----:B------:R1:W-:Y:S04]  /*2b40*/  ATOMS.OR RZ, [UR4+0x14], R2 ;  /* 0x00001402ffff798c */ /* 0x0003e8000b000004 */
[----:B------:R1:W-:Y:S04]  /*2b50*/  ATOMS.OR RZ, [UR4+0x18], R0 ;  /* 0x00001800ffff798c */ /* 0x0003e8000b000004 */
[----:B------:R1:W-:Y:S01]  /*2b60*/  STS [UR37+0x110], R3 ;  /* 0x00011003ff007988 */ /* 0x0003e20008000825 */
[----:B------:R-:W-:Y:S05]  /*2b70*/  BRA `(.L_x_49) ;  /* 0x0000000000107947 */ /* 0x000fea0003800000 */
.L_x_48:
[----:B------:R-:W-:Y:S02]  /*2b80*/  MOV R0, 0xffffffff ;  /* 0xffffffff00007802 */ /* 0x000fe40000000f00 */
[----:B------:R-:W-:-:S03]  /*2b90*/  MOV R2, 0x2bc0 ;  /* 0x00002bc000027802 */ /* 0x000fc60000000f00 */
[----:B------:R1:W-:Y:S04]  /*2ba0*/  STS [UR37+0x110], R0 ;  /* 0x00011000ff007988 */ /* 0x0003e80008000825 */
[----:B-1-3-5:R-:W-:Y:S05]  /*2bb0*/  CALL.REL.NOINC `($__internal_1_$__cuda_sm10x_tcgen05_guardrail_trap_phase_invalid_during_alloc) ;  /* 0x0000009400387944 */ /* 0x02afea0003c00000 */
.L_x_49:
[----:B------:R-:W-:Y:S05]  /*2bc0*/  WARPSYNC.ALL ;  /* 0x0000000000007948 */ /* 0x000fea0003800000 */
[----:B------:R-:W2:Y:S01]  /*2bd0*/  S2UR UR5, SR_CgaCtaId ;  /* 0x00000000000579c3 */ /* 0x000ea20000008800 */
[----:B------:R-:W-:Y:S01]  /*2be0*/  UMOV UR4, 0x400 ;  /* 0x0000040000047882 */ /* 0x000fe20000000000 */
[----:B------:R-:W-:-:S06]  /*2bf0*/  NOP ;  /* 0x0000000000007918 */ /* 0x000fcc0000000000 */
[----:B------:R-:W-:Y:S06]  /*2c00*/  BAR.ARV 0x6, 0xa0 ;  /* 0x0182800000007b1d */ /* 0x000fec0000002000 */
[----:B------:R-:W4:Y:S01]  /*2c10*/  LDCU UR7, c[0x0][0x38c] ;  /* 0x00007180ff0777ac */ /* 0x000f220008000800 */
[----:B------:R-:W-:Y:S01]  /*2c20*/  IMAD.MOV.U32 R11, RZ, RZ, 0x1 ;  /* 0x00000001ff0b7424 */ /* 0x000fe200078e00ff */
[----:B------:R-:W-:Y:S01]  /*2c30*/  CS2R R8, SRZ ;  /* 0x0000000000087805 */ /* 0x000fe2000001ff00 */
[----:B------:R-:W-:Y:S01]  /*2c40*/  IMAD.MOV.U32 R10, RZ, RZ, RZ ;  /* 0x000000ffff0a7224 */ /* 0x000fe200078e00ff */
[----:B------:R-:W3:Y:S01]  /*2c50*/  LDCU UR6, c[0x0][0x38c] ;  /* 0x00007180ff0677ac */ /* 0x000ee20008000800 */
[----:B------:R-:W-:Y:S01]  /*2c60*/  UMOV UR15, URZ ;  /* 0x000000ff000f7c82 */ /* 0x000fe20008000000 */
[----:B------:R-:W-:Y:S01]  /*2c70*/  UMOV UR14, URZ ;  /* 0x000000ff000e7c82 */ /* 0x000fe20008000000 */
[----:B--2---:R-:W-:Y:S01]  /*2c80*/  ULEA UR5, UR5, UR4, 0x18 ;  /* 0x0000000405057291 */ /* 0x004fe2000f8ec0ff */
[----:B------:R-:W-:Y:S01]  /*2c90*/  UMOV UR24, 0x0 ;  /* 0x0000000000187882 */ /* 0x000fe20000000000 */
[----:B------:R-:W-:-:S02]  /*2ca0*/  UMOV UR25, 0x8400910 ;  /* 0x0840091000197882 */ /* 0x000fc40000000000 */
[----:B------:R-:W-:Y:S02]  /*2cb0*/  UIADD3 UR10, UPT, UPT, UR5, 0x10800, URZ ;  /* 0x00010800050a7890 */ /* 0x000fe4000fffe0ff */
[----:B------:R-:W-:Y:S02]  /*2cc0*/  UIADD3 UR11, UPT, UPT, UR5, 0x1c800, URZ ;  /* 0x0001c800050b7890 */ /* 0x000fe4000fffe0ff */
[----:B----4-:R-:W-:Y:S01]  /*2cd0*/  UIADD3 UR7, UPT, UPT, UR7, 0x1f, URZ ;  /* 0x0000001f07077890 */ /* 0x010fe2000fffe0ff */
[----:B-1----:R-:W1:Y:S01]  /*2ce0*/  LDS R0, [UR5+0x110] ;  /* 0x00011005ff007984 */ /* 0x002e620008000800 */
[----:B------:R-:W-:Y:S02]  /*2cf0*/  USHF.R.U32.HI UR10, URZ, 0x4, UR10 ;  /* 0x00000004ff0a7899 */ /* 0x000fe4000801160a */
[----:B------:R-:W-:Y:S02]  /*2d00*/  USHF.R.S32.HI UR4, URZ, 0x1f, UR7 ;  /* 0x0000001fff047899 */ /* 0x000fe40008011407 */
[----:B------:R-:W-:-:S02]  /*2d10*/  USHF.R.U32.HI UR11, URZ, 0x4, UR11 ;  /* 0x00000004ff0b7899 */ /* 0x000fc4000801160b */
[----:B------:R-:W-:Y:S02]  /*2d20*/  ULEA.HI UR4, UR4, UR7, URZ, 0x5 ;  /* 0x0000000704047291 */ /* 0x000fe4000f8f28ff */
[----:B------:R-:W-:Y:S02]  /*2d30*/  ULOP3.LUT UR10, UR10, 0x3fff, URZ, 0xc0, !UPT ;  /* 0x00003fff0a0a7892 */ /* 0x000fe4000f8ec0ff */
[----:B------:R-:W-:Y:S02]  /*2d40*/  USHF.R.S32.HI UR4, URZ, 0x5, UR4 ;  /* 0x00000005ff047899 */ /* 0x000fe40008011404 */
[----:B------:R-:W-:Y:S02]  /*2d50*/  ULOP3.LUT UR11, UR11, 0x3fff, URZ, 0xc0, !UPT ;  /* 0x00003fff0b0b7892 */ /* 0x000fe4000f8ec0ff */
[----:B------:R-:W-:Y:S01]  /*2d60*/  UISETP.LT.AND UP0, UPT, UR4, 0x1, UPT ;  /* 0x000000010400788c */ /* 0x000fe2000bf01270 */
[----:B------:R-:W-:Y:S01]  /*2d70*/  UMOV UR22, 0x0 ;  /* 0x0000000000167882 */ /* 0x000fe20000000000 */
[----:B------:R-:W-:-:S02]  /*2d80*/  UMOV UR23, 0x8400910 ;  /* 0x0840091000177882 */ /* 0x000fc40000000000 */
[----:B------:R-:W-:Y:S02]  /*2d90*/  USEL UR9, UR4, 0x1, !UP0 ;  /* 0x0000000104097887 */ /* 0x000fe4000c000000 */
[----:B------:R-:W-:Y:S02]  /*2da0*/  ULOP3.LUT UR10, UR10, 0x10000, URZ, 0xfc, !UPT ;  /* 0x000100000a0a7892 */ /* 0x000fe4000f8efcff */
[----:B------:R-:W-:Y:S02]  /*2db0*/  ULOP3.LUT UR11, UR11, 0x10000, URZ, 0xfc, !UPT ;  /* 0x000100000b0b7892 */ /* 0x000fe4000f8efcff */
[----:B------:R-:W-:Y:S02]  /*2dc0*/  UIADD3 UR9, UPT, UPT, -UR9, URZ, URZ ;  /* 0x000000ff09097290 */ /* 0x000fe4000fffe1ff */
[----:B---3--:R-:W-:Y:S01]  /*2dd0*/  UISETP.GE.AND UP3, UPT, UR6, 0x1, UPT ;  /* 0x000000010600788c */ /* 0x008fe2000bf66270 */
[----:B------:R-:W-:Y:S01]  /*2de0*/  UMOV UR20, 0x0 ;  /* 0x0000000000147882 */ /* 0x000fe20000000000 */
[----:B------:R-:W-:Y:S01]  /*2df0*/  UMOV UR21, 0x8400910 ;  /* 0x0840091000157882 */ /* 0x000fe20000000000 */
[----:B------:R-:W-:Y:S01]  /*2e00*/  UMOV UR18, 0x0 ;  /* 0x0000000000127882 */ /* 0x000fe20000000000 */
[----:B------:R-:W-:Y:S01]  /*2e10*/  UMOV UR19, 0x8400910 ;  /* 0x0840091000137882 */ /* 0x000fe20000000000 */
[----:B-1----:R-:W-:-:S15]  /*2e20*/  R2UR UR16, R0 ;  /* 0x00000000001072ca */ /* 0x002fde00000e0000 */
.L_x_58:
[----:B------:R-:W-:Y:S02]  /*2e30*/  LEA R0, R10, UR5, 0x3 ;  /* 0x000000050a007c11 */ /* 0x000fe4000f8e18ff */
[----:B------:R-:W-:Y:S02]  /*2e40*/  SHF.L.U32 R5, R9, 0x1f, RZ ;  /* 0x0000001f09057819 */ /* 0x000fe400000006ff */
[----:B------:R-:W-:Y:S01]  /*2e50*/  PLOP3.LUT P0, PT, PT, PT, UP3, 0x80, 0x8 ;  /* 0x000000000008781c */ /* 0x000fe20003f0f038 */
[----:B------:R-:W-:Y:S01]  /*2e60*/  VIADD R3, R0, 0x90 ;  /* 0x0000009000037836 */ /* 0x000fe20000000000 */
[----:B-1----:R-:W1:Y:S02]  /*2e70*/  SYNCS.PHASECHK.TRANS64.TRYWAIT P1, [R0+URZ+0x80], R5 ;  /* 0x00008005000075a7 */ /* 0x002e6400080211ff */
[----:B-1-3--:R-:W-:Y:S09]  /*2e80*/  @!P1 BRA `(.L_x_52) ;  /* 0x0000008800049947 */ /* 0x00aff20003800000 */
.L_x_177:
[----:B------:R-:W-:Y:S01]  /*2e90*/  LEA R4, R10, UR5, 0x4 ;  /* 0x000000050a047c11 */ /* 0x000fe2000f8e20ff */
[----:B------:R-:W-:Y:S01]  /*2ea0*/  @UP3 ULEA UR6, UR14, UR5, 0x3 ;  /* 0x000000050e063291 */ /* 0x000fe2000f8e18ff */
[----:B------:R-:W-:Y:S01]  /*2eb0*/  PLOP3.LUT P2, PT, PT, PT, PT, 0x80, 0x8 ;  /* 0x000000000008781c */ /* 0x000fe20003f4f070 */
[----:B------:R-:W-:Y:S01]  /*2ec0*/  ULEA UR7, UR15, UR5, 0x3 ;  /* 0x000000050f077291 */ /* 0x000fe2000f8e18ff */
[----:B------:R-:W-:Y:S01]  /*2ed0*/  PRMT R3, RZ, 0x654, R3 ;  /* 0x00000654ff037816 */ /* 0x000fe20000000003 */
[----:B------:R-:W-:Y:S01]  /*2ee0*/  ULEA UR8, UR15, UR16, 0x8 ;  /* 0x000000100f087291 */ /* 0x000fe2000f8e40ff */
[----:B-1----:R-:W1:Y:S01]  /*2ef0*/  LDS.128 R4, [R4+0xf0] ;  /* 0x0000f00004047984 */ /* 0x002e620000000c00 */
[----:B------:R-:W-:Y:S02]  /*2f00*/  @P0 SHF.L.U32 R2, R8, 0x1f, RZ ;  /* 0x0000001f08020819 */ /* 0x000fe400000006ff */
[----:B------:R-:W-:Y:S01]  /*2f10*/  SHF.L.U32 R0, R11, 0x1f, RZ ;  /* 0x0000001f0b007819 */ /* 0x000fe200000006ff */
[----:B------:R-:W-:Y:S01]  /*2f20*/  @!PT LDS RZ, [RZ] ;  /* 0x00000000fffff984 */ /* 0x000fe20000000800 */
[----:B------:R-:W-:Y:S01]  /*2f30*/  @!PT LDS RZ, [RZ] ;  /* 0x00000000fffff984 */ /* 0x000fe20000000800 */
[----:B------:R-:W-:Y:S01]  /*2f40*/  @!PT LDS RZ, [RZ] ;  /* 0x00000000fffff984 */ /* 0x000fe20000000800 */
[----:B------:R-:W-:Y:S01]  /*2f50*/  @!PT LDS RZ, [RZ] ;  /* 0x00000000fffff984 */ /* 0x000fe20000000800 */
[----:B------:R2:W-:Y:S06]  /*2f60*/  MEMBAR.ALL.CTA ;  /* 0x0000000000007992 */ /* 0x0005ec0000008000 */
[----:B--2---:R-:W2:Y:S02]  /*2f70*/  FENCE.VIEW.ASYNC.S ;  /* 0x00000000000073c6 */ /* 0x004ea40000000000 */
[----:B--2---:R2:W-:Y:S01]  /*2f80*/  SYNCS.ARRIVE.TRANS64.RED.A1T0 RZ, [R3+URZ], RZ ;  /* 0x000000ff03ff79a7 */ /* 0x0045e200081004ff */
[----:B------:R2:W3:Y:S01]  /*2f90*/  @P0 SYNCS.PHASECHK.TRANS64.TRYWAIT P2, [UR6], R2 ;  /* 0x00000002ff0005a7 */ /* 0x0004e20008041106 */
[----:B-1----:R-:W-:Y:S01]  /*2fa0*/  LOP3.LUT P1, RZ, R6, 0x1, RZ, 0xc0, !PT ;  /* 0x0000000106ff7812 */ /* 0x002fe2000782c0ff */
[----:B------:R-:W1:Y:S02]  /*2fb0*/  SYNCS.PHASECHK.TRANS64.TRYWAIT P0, [UR7+0xb0], R0 ;  /* 0x0000b000ff0075a7 */ /* 0x000e640008001107 */
[----:B-123--:R-:W-:Y:S10]  /*2fc0*/  @!P0 BRA `(.L_x_53) ;  /* 0x0000008400c88947 */ /* 0x00eff40003800000 */
.L_x_179:
[----:B------:R-:W-:Y:S01]  /*2fd0*/  IADD3 R10, PT, PT, R10, 0x1, RZ ;  /* 0x000000010a0a7810 */ /* 0x000fe20007ffe0ff */
[----:B------:R-:W-:Y:S06]  /*2fe0*/  BRA.U !UP3, `(.L_x_54) ;  /* 0x000000010bc07547 */ /* 0x000fec000b800000 */
[----:B------:R-:W-:Y:S01]  /*2ff0*/  UPLOP3.LUT UP4, UPT, UPT, UPT, UPT, 0x40, 0x4 ;  /* 0x000000000004789c */ /* 0x000fe20003f8e870 */
[----:B------:R-:W-:Y:S01]  /*3000*/  UMOV UR13, UR9 ;  /* 0x00000009000d7c82 */ /* 0x000fe20008000000 */
[----:B------:R-:W-:Y:S01]  /*3010*/  UMOV UR12, UR4 ;  /* 0x00000004000c7c82 */ /* 0x000fe20008000000 */
[----:B------:R-:W-:-:S08]  /*3020*/  UMOV UR17, UR14 ;  /* 0x0000000e00117c82 */ /* 0x000fd00008000000 */
.L_x_57:
[----:B------:R-:W-:Y:S02]  /*3030*/  UIADD3 UR13, UPT, UPT, UR13, 0x1, URZ ;  /* 0x000000010d0d7890 */ /* 0x000fe4000fffe0ff */
[----:B--2---:R-:W-:Y:S02]  /*3040*/  ULEA UR6, UR17, UR5, 0x3 ;  /* 0x0000000511067291 */ /* 0x004fe4000f8e18ff */
[----:B------:R-:W-:Y:S01]  /*3050*/  UISETP.NE.AND UP0, UPT, UR13, URZ, UPT ;  /* 0x000000ff0d00728c */ /* 0x000fe2000bf05270 */
[----:B---3--:R-:W-:Y:S10]  /*3060*/  @P2 BRA `(.L_x_55) ;  /* 0x00000000000c2947 */ /* 0x008ff40003800000 */
[----:B-1----:R-:W-:Y:S04]  /*3070*/  SHF.L.U32 R3, R8, 0x1f, RZ ;  /* 0x0000001f08037819 */ /* 0x002fe800000006ff */
[----:B------:R-:W1:Y:S02]  /*3080*/  SYNCS.PHASECHK.TRANS64.TRYWAIT P0, [UR6], R3 ;  /* 0x00000003ff0075a7 */ /* 0x000e640008001106 */
[----:B-1----:R-:W-:Y:S05]  /*3090*/  @!P0 BRA `(.L_x_56) ;  /* 0x0000008400ac8947 */ /* 0x002fea0003800000 */
.L_x_55:
[----:B------:R-:W-:Y:S01]  /*30a0*/  UISETP.NE.AND UP1, UPT, UR12, 0x1, UPT ;  /* 0x000000010c00788c */ /* 0x000fe2000bf25270 */
[----:B------:R-:W-:Y:S01]  /*30b0*/  PLOP3.LUT P2, PT, PT, PT, PT, 0x80, 0x8 ;  /* 0x000000000008781c */ /* 0x000fe20003f4f070 */
[----:B------:R-:W-:Y:S02]  /*30c0*/  UIADD3 UR14, UPT, UPT, UR17, 0x1, URZ ;  /* 0x00000001110e7890 */ /* 0x000fe4000fffe0ff */
[----:B------:R-:W-:Y:S02]  /*30d0*/  ULEA UR28, UR17, UR11, 0xb ;  /* 0x0000000b111c7291 */ /* 0x000fe4000f8e58ff */
[----:B------:R-:W-:Y:S01]  /*30e0*/  UISETP.NE.AND UP2, UPT, UR14, 0x3, UPT ;  /* 0x000000030e00788c */ /* 0x000fe2000bf45270 */
[----:B------:R-:W-:Y:S01]  /*30f0*/  PLOP3.LUT P0, PT, PT, PT, UP1, 0x80, 0x8 ;  /* 0x000000000008781c */ /* 0x000fe20003f0f018 */
[----:B------:R-:W-:Y:S02]  /*3100*/  UIADD3 UR40, UPT, UPT, UR28, 0x2, URZ ;  /* 0x000000021c287890 */ /* 0x000fe4000fffe0ff */
[----:B------:R-:W-:Y:S02]  /*3110*/  USEL UR27, URZ, 0x1, UP2 ;  /* 0x00000001ff1b7887 */ /* 0x000fe40009000000 */
[----:B------:R-:W-:Y:S02]  /*3120*/  USEL UR14, UR14, URZ, UP2 ;  /* 0x000000ff0e0e7287 */ /* 0x000fe40009000000 */
[----:B------:R-:W-:Y:S02]  /*3130*/  UIADD3 UR36, UPT, UPT, UR28, 0x4, URZ ;  /* 0x000000041c247890 */ /* 0x000fe4000fffe0ff */
[----:B------:R-:W-:Y:S01]  /*3140*/  @UP1 ULEA UR26, UR14, UR5, 0x3 ;  /* 0x000000050e1a1291 */ /* 0x000fe2000f8e18ff */
[----:B------:R-:W-:Y:S01]  /*3150*/  LOP3.LUT R8, R8, UR27, RZ, 0x3c, !PT ;  /* 0x0000001b08087c12 */ /* 0x000fe2000f8e3cff */
[----:B------:R-:W-:Y:S02]  /*3160*/  UIADD3 UR32, UPT, UPT, UR28, 0x6, URZ ;  /* 0x000000061c207890 */ /* 0x000fe4000fffe0ff */
[----:B------:R-:W-:Y:S01]  /*3170*/  UIADD3 UR6, UPT, UPT, UR6, 0x18, URZ ;  /* 0x0000001806067890 */ /* 0x000fe2000fffe0ff */
[----:B-1----:R-:W-:Y:S01]  /*3180*/  @P0 SHF.L.U32 R0, R8, 0x1f, RZ ;  /* 0x0000001f08000819 */ /* 0x002fe200000006ff */
[----:B------:R-:W-:Y:S01]  /*3190*/  UIADD3 UR12, UPT, UPT, UR12, -0x1, URZ ;  /* 0xffffffff0c0c7890 */ /* 0x000fe2000fffe0ff */
[----:B------:R-:W-:Y:S02]  /*31a0*/  UMOV UR29, 0x40004040 ;  /* 0x40004040001d7882 */ /* 0x000fe40000000000 */
[----:B------:R2:W3:Y:S01]  /*31b0*/  @P0 SYNCS.PHASECHK.TRANS64.TRYWAIT P2, [UR26], R0 ;  /* 0x00000000ff0005a7 */ /* 0x0004e2000804111a */
[----:B------:R-:W-:Y:S01]  /*31c0*/  ULEA UR26, UR17, UR10, 0xa ;  /* 0x0000000a111a7291 */ /* 0x000fe2000f8e50ff */
[----:B------:R-:W-:Y:S01]  /*31d0*/  UMOV UR27, 0x40004040 ;  /* 0x40004040001b7882 */ /* 0x000fe20000000000 */
[----:B------:R-:W-:Y:S02]  /*31e0*/  UMOV UR41, 0x40004040 ;  /* 0x4000404000297882 */ /* 0x000fe40000000000 */
[----:B------:R-:W-:Y:S02]  /*31f0*/  UIADD3 UR38, UPT, UPT, UR26, 0x2, URZ ;  /* 0x000000021a267890 */ /* 0x000fe4000fffe0ff */
[----:B------:R-:W-:Y:S02]  /*3200*/  UIADD3 UR34, UPT, UPT, UR26, 0x4, URZ ;  /* 0x000000041a227890 */ /* 0x000fe4000fffe0ff */
[----:B------:R-:W-:Y:S01]  /*3210*/  UIADD3 UR30, UPT, UPT, UR26, 0x6, URZ ;  /* 0x000000061a1e7890 */ /* 0x000fe2000fffe0ff */
[----:B------:R2:W-:Y:S01]  /*3220*/  UTCHMMA gdesc[UR26], gdesc[UR28], tmem[UR8], tmem[UR24], idesc[UR25], UP4 ;  /* 0x00ff181c1a0075ea */ /* 0x0005e2000a000008 */
[----:B------:R-:W-:Y:S01]  /*3230*/  UPLOP3.LUT UP4, UPT, UPT, UPT, UPT, 0x80, 0x8 ;  /* 0x000000000008789c */ /* 0x000fe20003f8f070 */
[----:B------:R-:W-:Y:S01]  /*3240*/  UMOV UR39, 0x40004040 ;  /* 0x4000404000277882 */ /* 0x000fe20000000000 */
[----:B------:R-:W-:Y:S01]  /*3250*/  UMOV UR37, 0x40004040 ;  /* 0x4000404000257882 */ /* 0x000fe20000000000 */
[----:B------:R2:W-:Y:S01]  /*3260*/  UTCHMMA gdesc[UR38], gdesc[UR40], tmem[UR8], tmem[UR22], idesc[UR23], UPT ;  /* 0x00ff1628260075ea */ /* 0x0005e2000b800008 */
[----:B------:R-:W-:Y:S01]  /*3270*/  UMOV UR35, 0x40004040 ;  /* 0x4000404000237882 */ /* 0x000fe20000000000 */
[----:B------:R-:W-:Y:S01]  /*3280*/  UMOV UR33, 0x40004040 ;  /* 0x4000404000217882 */ /* 0x000fe20000000000 */
[----:B------:R-:W-:Y:S01]  /*3290*/  UMOV UR31, 0x40004040 ;  /* 0x40004040001f7882 */ /* 0x000fe20000000000 */
[----:B------:R2:W-:Y:S01]  /*32a0*/  UTCHMMA gdesc[UR34], gdesc[UR36], tmem[UR8], tmem[UR20], idesc[UR21], UPT ;  /* 0x00ff1424220075ea */ /* 0x0005e2000b800008 */
[----:B------:R2:W-:Y:S01]  /*32b0*/  UTCHMMA gdesc[UR30], gdesc[UR32], tmem[UR8], tmem[UR18], idesc[UR19], UPT ;  /* 0x00ff12201e0075ea */ /* 0x0005e2000b800008 */
[----:B------:R2:W-:Y:S01]  /*32c0*/  UTCBAR [UR6], URZ ;  /* 0x000000ff060073e9 */ /* 0x0005e200080000ff */
[----:B------:R-:W-:Y:S01]  /*32d0*/  UMOV UR17, UR14 ;  /* 0x0000000e00117c82 */ /* 0x000fe20008000000 */
[----:B------:R-:W-:Y:S05]  /*32e0*/  BRA.U UP0, `(.L_x_57) ;  /* 0xfffffffd00507547 */ /* 0x000fea000b83ffff */
.L_x_54:
[----:B------:R-:W-:Y:S01]  /*32f0*/  UIADD3 UR15, UPT, UPT, UR15, 0x1, URZ ;  /* 0x000000010f0f7890 */ /* 0x000fe2000fffe0ff */
[C---:B------:R-:W-:Y:S01]  /*3300*/  ISETP.NE.AND P0, PT, R10.reuse, 0x2, PT ;  /* 0x000000020a00780c */ /* 0x040fe20003f05270 */
[----:B------:R-:W-:Y:S02]  /*3310*/  UIADD3 UR7, UPT, UPT, UR7, 0xa0, URZ ;  /* 0x000000a007077890 */ /* 0x000fe4000fffe0ff */
[----:B------:R-:W-:Y:S01]  /*3320*/  UISETP.NE.AND UP0, UPT, UR15, 0x2, UPT ;  /* 0x000000020f00788c */ /* 0x000fe2000bf05270 */
[----:B-12---:R-:W-:Y:S02]  /*3330*/  SEL R0, RZ, 0x1, P0 ;  /* 0x00000001ff007807 */ /* 0x006fe40000000000 */
[----:B------:R-:W-:Y:S01]  /*3340*/  SEL R10, R10, RZ, P0 ;  /* 0x000000ff0a0a7207 */ /* 0x000fe20000000000 */
[----:B------:R-:W-:Y:S01]  /*3350*/  USEL UR6, URZ, 0x1, UP0 ;  /* 0x00000001ff067887 */ /* 0x000fe20008000000 */
[----:B------:R-:W-:Y:S01]  /*3360*/  LOP3.LUT R9, R9, R0, RZ, 0x3c, !PT ;  /* 0x0000000009097212 */ /* 0x000fe200078e3cff */
[----:B------:R-:W-:Y:S01]  /*3370*/  USEL UR15, UR15, URZ, UP0 ;  /* 0x000000ff0f0f7287 */ /* 0x000fe20008000000 */
[----:B------:R1:W-:Y:S03]  /*3380*/  UTCBAR [UR7], URZ ;  /* 0x000000ff070073e9 */ /* 0x0003e600080000ff */
[----:B------:R-:W-:Y:S01]  /*3390*/  LOP3.LUT R11, R11, UR6, RZ, 0x3c, !PT ;  /* 0x000000060b0b7c12 */ /* 0x000fe2000f8e3cff */
[----:B------:R-:W-:Y:S07]  /*33a0*/  @P1 BRA `(.L_x_58) ;  /* 0xfffffff800a01947 */ /* 0x000fee000383ffff */
[----:B------:R-:W2:Y:S01]  /*33b0*/  S2UR UR4, SR_CgaCtaId ;  /* 0x00000000000479c3 */ /* 0x000ea20000008800 */
[----:B------:R-:W-:Y:S01]  /*33c0*/  ELECT P0, URZ, PT ;  /* 0x0000000000ff782f */ /* 0x000fe20003800000 */
[----:B------:R-:W-:Y:S01]  /*33d0*/  IMAD.MOV.U32 R0, RZ, RZ, 0x1 ;  /* 0x00000001ff007424 */ /* 0x000fe200078e00ff */
[----:B------:R-:W-:Y:S01]  /*33e0*/  UIADD3 UR5, UPT, UPT, UR5, 0xb0, URZ ;  /* 0x000000b005057890 */ /* 0x000fe2000fffe0ff */
[----:B------:R-:W-:Y:S01]  /*33f0*/  SHF.L.U32 R3, R11, 0x1f, RZ ;  /* 0x0000001f0b037819 */ /* 0x000fe200000006ff */
[----:B------:R-:W-:-:S03]  /*3400*/  UMOV UR6, 0x40 ;  /* 0x0000004000067882 */ /* 0x000fc60000000000 */
[----:B------:R-:W-:Y:S01]  /*3410*/  UVIRTCOUNT.DEALLOC.SMPOOL 0x80 ;  /* 0x000000800000784c */ /* 0x000fe20000000000 */
[----:B--2---:R-:W-:Y:S02]  /*3420*/  ULEA UR4, UR4, UR6, 0x18 ;  /* 0x0000000604047291 */ /* 0x004fe4000f8ec0ff */
[----:B------:R-:W-:-:S07]  /*3430*/  ULEA UR6, UR15, UR5, 0x3 ;  /* 0x000000050f067291 */ /* 0x000fce000f8e18ff */
[----:B------:R2:W-:Y:S02]  /*3440*/  @P0 STS.U8 [UR4+0x1c], R0 ;  /* 0x00001c00ff000988 */ /* 0x0005e40008000004 */
[----:B------:R-:W4:Y:S02]  /*3450*/  SYNCS.PHASECHK.TRANS64.TRYWAIT P0, [UR6], R3 ;  /* 0x00000003ff0075a7 */ /* 0x000f240008001106 */
[----:B--2-4-:R-:W-:Y:S05]  /*3460*/  @!P0 BRA `(.L_x_59) ;  /* 0x0000008000d08947 */ /* 0x014fea0003800000 */
.L_x_182:
[----:B-1----:R-:W-:-:S04]  /*3470*/  UIADD3 UR7, UPT, UPT, UR15, 0x1, URZ ;  /* 0x000000010f077890 */ /* 0x002fc8000fffe0ff */
[----:B------:R-:W-:-:S04]  /*3480*/  UISETP.NE.AND UP0, UPT, UR7, 0x2, UPT ;  /* 0x000000020700788c */ /* 0x000fc8000bf05270 */
[----:B------:R-:W-:Y:S02]  /*3490*/  USEL UR6, URZ, 0x1, UP0 ;  /* 0x00000001ff067887 */ /* 0x000fe40008000000 */
[----:B------:R-:W-:-:S04]  /*34a0*/  USEL UR7, UR7, URZ, UP0 ;  /* 0x000000ff07077287 */ /* 0x000fc80008000000 */
[----:B------:R-:W-:Y:S01]  /*34b0*/  ULEA UR7, UR7, UR5, 0x3 ;  /* 0x0000000507077291 */ /* 0x000fe2000f8e18ff */
[----:B--2---:R-:W-:-:S04]  /*34c0*/  LOP3.LUT R3, R11, UR6, RZ, 0x3c, !PT ;  /* 0x000000060b037c12 */ /* 0x004fc8000f8e3cff */
[----:B------:R-:W-:-:S04]  /*34d0*/  SHF.L.U32 R3, R3, 0x1f, RZ ;  /* 0x0000001f03037819 */ /* 0x000fc800000006ff */
[----:B------:R-:W1:Y:S02]  /*34e0*/  SYNCS.PHASECHK.TRANS64.TRYWAIT P0, [UR7], R3 ;  /* 0x00000003ff0075a7 */ /* 0x000e640008001107 */
[----:B-1----:R-:W-:Y:S05]  /*34f0*/  @!P0 BRA `(.L_x_60) ;  /* 0x0000008000c48947 */ /* 0x002fea0003800000 */
.L_x_184:
[----:B------:R-:W-:Y:S01]  /*3500*/  NOP ;  /* 0x0000000000007918 */ /* 0x000fe20000000000 */
[----:B-1----:R-:W1:Y:S01]  /*3510*/  LDS R0, [UR4+0x14] ;  /* 0x00001404ff007984 */ /* 0x002e620008000800 */
[----:B------:R-:W-:Y:S01]  /*3520*/  ULOP3.LUT UR6, UR16, 0xffff, URZ, 0xc0, !UPT ;  /* 0x0000ffff10067892 */ /* 0x000fe2000f8ec0ff */
[----:B------:R-:W-:Y:S01]  /*3530*/  UMOV UR8, 0xffff ;  /* 0x0000ffff00087882 */ /* 0x000fe20000000000 */
[----:B------:R-:W-:Y:S02]  /*3540*/  UMOV UR5, 0x1 ;  /* 0x0000000100057882 */ /* 0x000fe40000000000 */
[----:B------:R-:W-:-:S04]  /*3550*/  USHF.R.U32.HI UR6, URZ, 0x5, UR6 ;  /* 0x00000005ff067899 */ /* 0x000fc80008011606 */
[----:B------:R-:W-:Y:S02]  /*3560*/  USHF.L.U32 UR8, UR8, UR6, URZ ;  /* 0x0000000608087299 */ /* 0x000fe400080006ff */
[----:B------:R-:W-:-:S04]  /*3570*/  USHF.L.U32 UR5, UR5, UR6, URZ ;  /* 0x0000000605057299 */ /* 0x000fc800080006ff */
[----:B-1----:R-:W-:-:S04]  /*3580*/  LOP3.LUT R0, R0, UR8, RZ, 0xc0, !PT ;  /* 0x0000000800007c12 */ /* 0x002fc8000f8ec0ff */
[----:B------:R-:W-:-:S13]  /*3590*/  ISETP.NE.AND P0, PT, R0, UR8, PT ;  /* 0x0000000800007c0c */ /* 0x000fda000bf05270 */
[----:B------:R-:W-:Y:S05]  /*35a0*/  @P0 BRA `(.L_x_61) ;  /* 0x0000000000580947 */ /* 0x000fea0003800000 */
[----:B------:R-:W1:Y:S02]  /*35b0*/  LDS R0, [UR4+0x18] ;  /* 0x00001804ff007984 */ /* 0x000e640008000800 */
[----:B-1----:R-:W-:-:S04]  /*35c0*/  LOP3.LUT R0, R0, UR5, RZ, 0xc0, !PT ;  /* 0x0000000500007c12 */ /* 0x002fc8000f8ec0ff */
[----:B------:R-:W-:-:S13]  /*35d0*/  ISETP.NE.AND P0, PT, R0, UR5, PT ;  /* 0x0000000500007c0c */ /* 0x000fda000bf05270 */
[----:B------:R-:W-:Y:S05]  /*35e0*/  @P0 BRA `(.L_x_62) ;  /* 0x00000000003c0947 */ /* 0x000fea0003800000 */
[----:B------:R-:W1:Y:S01]  /*35f0*/  S2R R2, SR_LANEID ;  /* 0x0000000000027919 */ /* 0x000e620000000000 */
[----:B------:R-:W-:Y:S01]  /*3600*/  ULOP3.LUT UR8, URZ, UR8, URZ, 0x33, !UPT ;  /* 0x00000008ff087292 */ /* 0x000fe2000f8e33ff */
[----:B------:R-:W-:Y:S01]  /*3610*/  LOP3.LUT R4, RZ, UR5, RZ, 0x33, !PT ;  /* 0x00000005ff047c12 */ /* 0x000fe2000f8e33ff */
[----:B------:R-:W-:Y:S02]  /*3620*/  VOTEU.ANY UR7, UPT, PT ;  /* 0x0000000000077886 */ /* 0x000fe400038e0100 */
[----:B------:R-:W-:Y:S01]  /*3630*/  UFLO.U32 UR7, UR7 ;  /* 0x00000007000772bd */ /* 0x000fe200080e0000 */
[----:B------:R-:W2:Y:S01]  /*3640*/  REDUX UR5, R4 ;  /* 0x00000000040573c4 */ /* 0x000ea20000000000 */
[----:B------:R-:W-:-:S06]  /*3650*/  IMAD.U32 R0, RZ, RZ, UR8 ;  /* 0x00000008ff007e24 */ /* 0x000fcc000f8e00ff */
[----:B------:R4:W-:Y:S01]  /*3660*/  UTCATOMSWS.AND URZ, UR8 ;  /* 0x0000000800ff79e3 */ /* 0x0009e20008000000 */
[----:B------:R-:W3:Y:S01]  /*3670*/  REDUX UR6, R0 ;  /* 0x00000000000673c4 */ /* 0x000ee20000000000 */
[----:B-1----:R-:W-:Y:S01]  /*3680*/  ISETP.EQ.U32.AND P0, PT, R2, UR7, PT ;  /* 0x0000000702007c0c */ /* 0x002fe2000bf02070 */
[----:B--2---:R-:W-:Y:S01]  /*3690*/  IMAD.U32 R2, RZ, RZ, UR5 ;  /* 0x00000005ff027e24 */ /* 0x004fe2000f8e00ff */
[----:B---3--:R-:W-:-:S11]  /*36a0*/  MOV R3, UR6 ;  /* 0x0000000600037c02 */ /* 0x008fd60008000f00 */
[----:B------:R4:W-:Y:S04]  /*36b0*/  @P0 ATOMS.AND RZ, [UR4+0x14], R3 ;  /* 0x00001403ffff098c */ /* 0x0009e8000a800004 */
[----:B------:R4:W-:Y:S01]  /*36c0*/  @P0 ATOMS.AND RZ, [UR4+0x18], R2 ;  /* 0x00001802ffff098c */ /* 0x0009e2000a800004 */
[----:B------:R-:W-:Y:S05]  /*36d0*/  BRA `(.L_x_63) ;  /* 0x0000000000147947 */ /* 0x000fea0003800000 */
.L_x_62:
[----:B------:R-:W-:Y:S02]  /*36e0*/  MOV R2, 0x3700 ;  /* 0x0000370000027802 */ /* 0x000fe40000000f00 */
[----:B---3-5:R-:W-:Y:S05]  /*36f0*/  CALL.REL.NOINC `($__internal_0_$__cuda_sm10x_tcgen05_guardrail_trap_col_being_dealloced_not_returned_by_alloc) ;  /* 0x00000088005c7944 */ /* 0x028fea0003c00000 */
[----:B------:R-:W-:Y:S05]  /*3700*/  BRA `(.L_x_63) ;  /* 0x0000000000087947 */ /* 0x000fea0003800000 */
.L_x_61:
[----:B------:R-:W-:Y:S02]  /*3710*/  MOV R2, 0x3730 ;  /* 0x0000373000027802 */ /* 0x000fe40000000f00 */
[----:B---3-5:R-:W-:Y:S05]  /*3720*/  CALL.REL.NOINC `($__internal_2_$__cuda_sm10x_tcgen05_guardrail_trap_unallocated_columns_being_dealloced) ;  /* 0x0000008800687944 */ /* 0x028fea0003c00000 */
.L_x_63:
[----:B------:R-:W-:Y:S01]  /*3730*/  NOP ;  /* 0x0000000000007918 */ /* 0x000fe20000000000 */
[----:B----4-:R-:W-:Y:S05]  /*3740*/  EXIT ;  /* 0x000000000000794d */ /* 0x010fea0003800000 */
.L_x_47:
[----:B------:R-:W-:-:S09]  /*3750*/  UISETP.NE.OR UP2, UPT, UR8, 0x3, !UP2 ;  /* 0x000000030800788c */ /* 0x000fd2000d745670 */
[----:B------:R-:W-:Y:S05]  /*3760*/  BRA.U UP2, `(.L_x_64) ;  /* 0x0000001502907547 */ /* 0x000fea000b800000 */
[----:B------:R-:W1:Y:S01]  /*3770*/  LDC R0, c[0x0][0xb30] ;  /* 0x0002cc00ff007b82 */ /* 0x000e620000000800 */
[----:B------:R-:W2:Y:S01]  /*3780*/  LDCU.64 UR8, c[0x0][0x888] ;  /* 0x00011100ff0877ac */ /* 0x000ea20008000a00 */
[----:B------:R-:W-:Y:S02]  /*3790*/  HFMA2 R29, -RZ, RZ, 0, 0 ;  /* 0x00000000ff1d7431 */ /* 0x000fe400000001ff */
[----:B------:R-:W-:Y:S01]  /*37a0*/  IMAD.MOV.U32 R30, RZ, RZ, RZ ;  /* 0x000000ffff1e7224 */ /* 0x000fe200078e00ff */
[----:B------:R-:W4:Y:S01]  /*37b0*/  LDCU.64 UR4, c[0x0][0x890] ;  /* 0x00011200ff0477ac */ /* 0x000f220008000a00 */
[----:B------:R-:W-:Y:S02]  /*37c0*/  IMAD.MOV.U32 R23, RZ, RZ, 0x4000 ;  /* 0x00004000ff177424 */ /* 0x000fe400078e00ff */
[----:B------:R-:W3:Y:S01]  /*37d0*/  LDC R19, c[0x0][0x370] ;  /* 0x0000dc00ff137b82 */ /* 0x000ee20000000800 */
[----:B------:R-:W-:Y:S01]  /*37e0*/  UMOV UR7, 0x400 ;  /* 0x0000040000077882 */ /* 0x000fe20000000000 */
[----:B------:R-:W-:-:S02]  /*37f0*/  UPLOP3.LUT UP1, UPT, UPT, UPT, UPT, 0x40, 0x4 ;  /* 0x000000000004789c */ /* 0x000fc40003f2e870 */
[----:B------:R-:W-:-:S04]  /*3800*/  ULEA UR7, UR37, UR7, 0x18 ;  /* 0x0000000725077291 */ /* 0x000fc8000f8ec0ff */
[----:B------:R-:W3:Y:S01]  /*3810*/  LDC R2, c[0x0][0xb0c] ;  /* 0x0002c300ff027b82 */ /* 0x000ee20000000800 */
[----:B------:R-:W-:Y:S02]  /*3820*/  UIADD3 UR41, UPT, UPT, UR7, 0x30, URZ ;  /* 0x0000003007297890 */ /* 0x000fe4000fffe0ff */
[----:B--2---:R-:W-:Y:S02]  /*3830*/  UISETP.NE.U32.AND UP2, UPT, UR8, URZ, UPT ;  /* 0x000000ff0800728c */ /* 0x004fe4000bf45070 */
[----:B------:R-:W-:Y:S02]  /*3840*/  UIADD3 UR33, UPT, UPT, UR7, 0x38, URZ ;  /* 0x0000003807217890 */ /* 0x000fe4000fffe0ff */
[----:B----4-:R-:W-:Y:S01]  /*3850*/  UISETP.NE.U32.AND UP3, UPT, UR4, URZ, UPT ;  /* 0x000000ff0400728c */ /* 0x010fe2000bf65070 */
[----:B------:R-:W2:Y:S01]  /*3860*/  LDC R18, c[0x0][0xb20] ;  /* 0x0002c800ff127b82 */ /* 0x000ea20000000800 */
[----:B-1----:R-:W-:Y:S01]  /*3870*/  ISETP.NE.AND P1, PT, R0, 0x1, PT ;  /* 0x000000010000780c */ /* 0x002fe20003f25270 */
[----:B------:R-:W-:-:S02]  /*3880*/  UISETP.NE.AND.EX UP2, UPT, UR9, URZ, UPT, UP2 ;  /* 0x000000ff0900728c */ /* 0x000fc4000bf45320 */
[----:B------:R-:W-:Y:S02]  /*3890*/  UIADD3 UR25, UPT, UPT, UR7, 0x40, URZ ;  /* 0x0000004007197890 */ /* 0x000fe4000fffe0ff */
[----:B------:R-:W-:Y:S02]  /*38a0*/  UIADD3 UR17, UPT, UPT, UR7, 0x48, URZ ;  /* 0x0000004807117890 */ /* 0x000fe4000fffe0ff */
[----:B------:R-:W1:Y:S01]  /*38b0*/  LDC.64 R32, c[0x0][0x348] ;  /* 0x0000d200ff207b82 */ /* 0x000e620000000a00 */
[----:B------:R-:W-:-:S07]  /*38c0*/  UISETP.NE.AND.EX UP3, UPT, UR5, URZ, UPT, UP3 ;  /* 0x000000ff0500728c */ /* 0x000fce000bf65330 */
[----:B------:R-:W4:Y:S08]  /*38d0*/  LDC.64 R16, c[0x0][0xb10] ;  /* 0x0002c400ff107b82 */ /* 0x000f300000000a00 */
[----:B------:R-:W1:Y:S08]  /*38e0*/  LDC.64 R6, c[0x0][0xb18] ;  /* 0x0002c600ff067b82 */ /* 0x000e700000000a00 */
[----:B------:R-:W1:Y:S08]  /*38f0*/  LDC.64 R4, c[0x0][0xb28] ;  /* 0x0002ca00ff047b82 */ /* 0x000e700000000a00 */
[----:B--23--:R-:W1:Y:S02]  /*3900*/  LDC R22, c[0x0][0x374] ;  /* 0x0000dd00ff167b82 */ /* 0x00ce640000000800 */
.L_x_79:
[C---:B------:R-:W-:Y:S02]  /*3910*/  LEA R0, R30.reuse, UR7, 0x3 ;  /* 0x000000071e007c11 */ /* 0x040fe4000f8e18ff */
[----:B------:R-:W-:Y:S02]  /*3920*/  SHF.L.U32 R3, R29, 0x1f, RZ ;  /* 0x0000001f1d037819 */ /* 0x000fe400000006ff */
[----:B------:R-:W-:Y:S02]  /*3930*/  LEA R24, R30, UR7, 0x4 ;  /* 0x000000071e187c11 */ /* 0x000fe4000f8e20ff */
[----:B--2---:R-:W2:Y:S02]  /*3940*/  SYNCS.PHASECHK.TRANS64.TRYWAIT P0, [R0+URZ+0x80], R3 ;  /* 0x00008003000075a7 */ /* 0x004ea400080011ff */
[----:B--2---:R-:W-:Y:S05]  /*3950*/  @!P0 BRA `(.L_x_65) ;  /* 0x0000007c00c48947 */ /* 0x004fea0003800000 */
.L_x_185:
[----:B------:R-:W-:Y:S01]  /*3960*/  ISETP.GE.AND P0, PT, R40, 0x1, PT ;  /* 0x000000012800780c */ /* 0x000fe20003f06270 */
[----:B------:R-:W3:Y:S01]  /*3970*/  LDS.128 R24, [R24+0xf0] ;  /* 0x0000f00018187984 */ /* 0x000ee20000000c00 */
[----:B--2---:R-:W-:Y:S01]  /*3980*/  VIADD R0, R0, 0x90 ;  /* 0x0000009000007836 */ /* 0x004fe20000000000 */
[----:B------:R-:W-:Y:S01]  /*3990*/  @!PT LDS RZ, [RZ] ;  /* 0x00000000fffff984 */ /* 0x000fe20000000800 */
[----:B------:R-:W-:Y:S01]  /*39a0*/  @!PT LDS RZ, [RZ] ;  /* 0x00000000fffff984 */ /* 0x000fe20000000800 */
[----:B------:R-:W-:Y:S01]  /*39b0*/  @!PT LDS RZ, [RZ] ;  /* 0x00000000fffff984 */ /* 0x000fe20000000800 */
[----:B------:R-:W-:Y:S01]  /*39c0*/  @!PT LDS RZ, [RZ] ;  /* 0x00000000fffff984 */ /* 0x000fe20000000800 */
[----:B------:R2:W-:Y:S06]  /*39d0*/  MEMBAR.ALL.CTA ;  /* 0x0000000000007992 */ /* 0x0005ec0000008000 */
[----:B--2---:R-:W2:Y:S01]  /*39e0*/  FENCE.VIEW.ASYNC.S ;  /* 0x00000000000073c6 */ /* 0x004ea20000000000 */
[----:B------:R-:W-:Y:S04]  /*39f0*/  PRMT R0, RZ, 0x654, R0 ;  /* 0x00000654ff007816 */ /* 0x000fe80000000000 */
[----:B--2---:R2:W-:Y:S01]  /*3a00*/  SYNCS.ARRIVE.TRANS64.RED.A1T0 RZ, [R0+URZ], RZ ;  /* 0x000000ff00ff79a7 */ /* 0x0045e200081004ff */
[----:B---3--:R-:W-:Y:S11]  /*3a10*/  LOP3.LUT P3, RZ, R26, 0x1, RZ, 0xc0, !PT ;  /* 0x000000011aff7812 */ /* 0x008ff6000786c0ff */
[----:B------:R-:W-:Y:S02]  /*3a20*/  @!UPT UIADD3 URZ, UPT, UPT, URZ, URZ, URZ ;  /* 0x000000fffffff290 */ /* 0x000fe4000fffe0ff */
[----:B------:R-:W-:Y:S02]  /*3a30*/  @P3 MOV R13, R24 ;  /* 0x00000018000d3202 */ /* 0x000fe40000000f00 */
[----:B------:R-:W-:Y:S01]  /*3a40*/  @P3 LOP3.LUT R8, R25, 0xffff, RZ, 0xc0, !PT ;  /* 0x0000ffff19083812 */ /* 0x000fe200078ec0ff */
[----:B--2---:R-:W-:Y:S06]  /*3a50*/  @!P0 BRA `(.L_x_66) ;  /* 0x0000000000a48947 */ /* 0x004fec0003800000 */
[----:B-1----:R-:W-:Y:S01]  /*3a60*/  IMAD.HI.U32 R31, R22, R7, RZ ;  /* 0x00000007161f7227 */ /* 0x002fe200078e00ff */
[----:B------:R-:W-:Y:S02]  /*3a70*/  ISETP.NE.AND P0, PT, R6, 0x1, PT ;  /* 0x000000010600780c */ /* 0x000fe40003f05270 */
[----:B------:R-:W-:Y:S01]  /*3a80*/  ISETP.NE.AND P2, PT, R40, 0x1, PT ;  /* 0x000000012800780c */ /* 0x000fe20003f45270 */
[----:B----4-:R-:W-:Y:S01]  /*3a90*/  IMAD.HI.U32 R34, R19, R16, RZ ;  /* 0x0000001013227227 */ /* 0x010fe200078e00ff */
[----:B------:R-:W-:Y:S02]  /*3aa0*/  SHF.R.U32.HI R31, RZ, R18, R31 ;  /* 0x00000012ff1f7219 */ /* 0x000fe4000001161f */
[----:B------:R-:W-:Y:S01]  /*3ab0*/  ISETP.NE.AND P4, PT, R2, 0x1, PT ;  /* 0x000000010200780c */ /* 0x000fe20003f85270 */
[----:B------:R-:W-:Y:S01]  /*3ac0*/  IMAD.HI.U32 R36, R13, R16, RZ ;  /* 0x000000100d247227 */ /* 0x000fe200078e00ff */
[----:B------:R-:W-:Y:S02]  /*3ad0*/  SHF.R.U32.HI R34, RZ, R17, R34 ;  /* 0x00000011ff227219 */ /* 0x000fe40000011622 */
[----:B------:R-:W-:Y:S01]  /*3ae0*/  SEL R3, R22, R31, !P0 ;  /* 0x0000001f16037207 */ /* 0x000fe20004000000 */
[C---:B------:R-:W-:Y:S01]  /*3af0*/  IMAD.HI.U32 R31, R8.reuse, R7, RZ ;  /* 0x00000007081f7227 */ /* 0x040fe200078e00ff */
[----:B------:R-:W-:Y:S02]  /*3b00*/  SEL R11, R19, R34, !P4 ;  /* 0x00000022130b7207 */ /* 0x000fe40006000000 */
[----:B------:R-:W-:Y:S01]  /*3b10*/  SHF.R.U32.HI R36, RZ, R17, R36 ;  /* 0x00000011ff247219 */ /* 0x000fe20000011624 */
[----:B------:R-:W-:Y:S01]  /*3b20*/  IMAD.HI.U32 R38, R3, R4, RZ ;  /* 0x0000000403267227 */ /* 0x000fe200078e00ff */
[----:B------:R-:W-:Y:S03]  /*3b30*/  SHF.R.U32.HI R31, RZ, R18, R31 ;  /* 0x00000012ff1f7219 */ /* 0x000fe6000001161f */
[----:B------:R-:W-:Y:S01]  /*3b40*/  IMAD.HI.U32 R34, R11, R4, RZ ;  /* 0x000000040b227227 */ /* 0x000fe200078e00ff */
[----:B------:R-:W-:Y:S02]  /*3b50*/  @P2 SHF.R.U32.HI R3, RZ, R5, R38 ;  /* 0x00000005ff032219 */ /* 0x000fe40000011626 */
[----:B------:R-:W-:Y:S02]  /*3b60*/  SEL R9, R8, R31, !P0 ;  /* 0x0000001f08097207 */ /* 0x000fe40004000000 */
[----:B------:R-:W-:Y:S01]  /*3b70*/  @P2 SHF.R.U32.HI R11, RZ, R5, R34 ;  /* 0x00000005ff0b2219 */ /* 0x000fe20000011622 */
[C---:B------:R-:W-:Y:S01]  /*3b80*/  IMAD R10, R40.reuse, R3, RZ ;  /* 0x00000003280a7224 */ /* 0x040fe200078e02ff */
[----:B------:R-:W-:Y:S01]  /*3b90*/  SEL R3, R13, R36, !P4 ;  /* 0x000000240d037207 */ /* 0x000fe20006000000 */
[C---:B------:R-:W-:Y:S03]  /*3ba0*/  IMAD.HI.U32 R14, R9.reuse, R4, RZ ;  /* 0x00000004090e7227 */ /* 0x040fe600078e00ff */
[----:B------:R-:W-:Y:S01]  /*3bb0*/  ISETP.GE.AND P0, PT, R9, R10, PT ;  /* 0x0000000a0900720c */ /* 0x000fe20003f06270 */
[C---:B------:R-:W-:Y:S01]  /*3bc0*/  IMAD R12, R40.reuse, R11, RZ ;  /* 0x0000000b280c7224 */ /* 0x040fe200078e02ff */
[-C--:B------:R-:W-:Y:S04]  /*3bd0*/  SHF.R.U32.HI R14, RZ, R5.reuse, R14 ;  /* 0x00000005ff0e7219 */ /* 0x080fe8000001160e */
[----:B------:R-:W-:Y:S02]  /*3be0*/  ISETP.GE.OR P0, PT, R3, R12, P0 ;  /* 0x0000000c0300720c */ /* 0x000fe40000706670 */
[----:B------:R-:W-:Y:S05]  /*3bf0*/  SEL R15, R9, R14, !P2 ;  /* 0x0000000e090f7207 */ /* 0x000fea0005000000 */
[----:B------:R-:W-:Y:S04]  /*3c00*/  IMAD.MOV R14, RZ, RZ, -R15 ;  /* 0x000000ffff0e7224 */ /* 0x000fe800078e0a0f */
[----:B------:R-:W-:Y:S02]  /*3c10*/  IMAD R14, R40, R14, R9 ;  /* 0x0000000e280e7224 */ /* 0x000fe400078e0209 */
[C---:B------:R-:W-:Y:S05]  /*3c20*/  @!P0 IMAD.HI.U32 R10, R3.reuse, R4, RZ ;  /* 0x00000004030a8227 */ /* 0x040fea00078e00ff */
[----:B------:R-:W-:Y:S04]  /*3c30*/  @!P0 SHF.R.U32.HI R10, RZ, R5, R10 ;  /* 0x00000005ff0a8219 */ /* 0x000fe8000001160a */
[----:B------:R-:W-:Y:S01]  /*3c40*/  @!P0 SEL R0, R3, R10, !P2 ;  /* 0x0000000a03008207 */ /* 0x000fe20005000000 */
[----:B------:R-:W-:Y:S03]  /*3c50*/  IMAD.MOV R10, RZ, RZ, -R3 ;  /* 0x000000ffff0a7224 */ /* 0x000fe600078e0a03 */
[----:B------:R-:W-:Y:S01]  /*3c60*/  @!P0 IADD3 R15, PT, PT, R15, -R0, RZ ;  /* 0x800000000f0f8210 */ /* 0x000fe20007ffe0ff */
[----:B------:R-:W-:Y:S01]  /*3c70*/  @!P0 IMAD R0, R11, R14, R0 ;  /* 0x0000000e0b008224 */ /* 0x000fe200078e0200 */
[----:B------:R-:W-:Y:S01]  /*3c80*/  IADD3 R11, PT, PT, -R9, RZ, RZ ;  /* 0x000000ff090b7210 */ /* 0x000fe20007ffe1ff */
[----:B------:R-:W-:Y:S02]  /*3c90*/  IMAD R13, R2, R10, R13 ;  /* 0x0000000a020d7224 */ /* 0x000fe400078e020d */
[----:B------:R-:W-:Y:S02]  /*3ca0*/  @!P0 IMAD R9, R15, R40, R3 ;  /* 0x000000280f098224 */ /* 0x000fe400078e0203 */
[----:B------:R-:W-:Y:S02]  /*3cb0*/  @!P0 IMAD.MOV.U32 R3, RZ, RZ, R0 ;  /* 0x000000ffff038224 */ /* 0x000fe400078e0000 */
[----:B------:R-:W-:Y:S02]  /*3cc0*/  IMAD R8, R6, R11, R8 ;  /* 0x0000000b06087224 */ /* 0x000fe400078e0208 */
[----:B------:R-:W-:Y:S02]  /*3cd0*/  IMAD R13, R3, R2, R13 ;  /* 0x00000002030d7224 */ /* 0x000fe400078e020d */
[----:B------:R-:W-:Y:S02]  /*3ce0*/  IMAD R8, R9, R6, R8 ;  /* 0x0000000609087224 */ /* 0x000fe400078e0208 */
.L_x_66:
[----:B------:R-:W-:Y:S05]  /*3cf0*/  BRA.U UP1, `(.L_x_67) ;  /* 0x0000000101107547 */ /* 0x000fea000b800000 */
[----:B------:R-:W-:Y:S04]  /*3d00*/  MOV R0, UR6 ;  /* 0x0000000600007c02 */ /* 0x000fe80008000f00 */
[----:B------:R-:W-:Y:S04]  /*3d10*/  SHF.L.U32 R3, R0, 0x1f, RZ ;  /* 0x0000001f00037819 */ /* 0x000fe800000006ff */
[----:B------:R-:W2:Y:S02]  /*3d20*/  SYNCS.PHASECHK.TRANS64.TRYWAIT P0, [UR7+0x78], R3 ;  /* 0x00007803ff0075a7 */ /* 0x000ea40008001107 */
[----:B--2---:R-:W-:Y:S05]  /*3d30*/  @!P0 BRA `(.L_x_68) ;  /* 0x0000007800e08947 */ /* 0x004fea0003800000 */
.L_x_67:
[----:B------:R-:W-:Y:S01]  /*3d40*/  R2UR UR43, R21 ;  /* 0x00000000152b72ca */ /* 0x000fe200000e0000 */
[----:B------:R-:W-:Y:S01]  /*3d50*/  IMAD.MOV.U32 R12, RZ, RZ, 0x1 ;  /* 0x00000001ff0c7424 */ /* 0x000fe200078e00ff */
[----:B------:R-:W-:Y:S02]  /*3d60*/  R2UR UR42, R20 ;  /* 0x00000000142a72ca */ /* 0x000fe400000e0000 */
[----:B------:R-:W-:Y:S02]  /*3d70*/  ISETP.NE.U32.AND P2, PT, RZ, UR4, PT ;  /* 0x00000004ff007c0c */ /* 0x000fe4000bf45070 */
[----:B------:R-:W-:Y:S02]  /*3d80*/  SHF.L.U32 R12, R12, 0x1f, RZ ;  /* 0x0000001f0c0c7819 */ /* 0x000fe400000006ff */
[----:B------:R-:W-:Y:S05]  /*3d90*/  ISETP.NE.AND.EX P2, PT, RZ, UR5, PT, P2 ;  /* 0x00000005ff007c0c */ /* 0x000fea000bf45320 */
[----:B------:R-:W-:Y:S02]  /*3da0*/  USHF.L.U32 UR43, UR43, 0x7, URZ ;  /* 0x000000072b2b7899 */ /* 0x000fe400080006ff */
[----:B------:R-:W-:Y:S01]  /*3db0*/  USHF.L.U32 UR42, UR42, 0x8, URZ ;  /* 0x000000082a2a7899 */ /* 0x000fe200080006ff */
[----:B------:R-:W-:Y:S11]  /*3dc0*/  BRA.U !UP3, `(.L_x_69) ;  /* 0x000000010b347547 */ /* 0x000ff6000b800000 */
[----:B------:R-:W-:Y:S01]  /*3dd0*/  UPLOP3.LUT UP0, UPT, UPT, UPT, UP2, 0x80, 0x8 ;  /* 0x000000000008789c */ /* 0x000fe20003f0f020 */
[----:B--2---:R-:W-:Y:S02]  /*3de0*/  HFMA2 R0, -RZ, RZ, 0, 5.9604644775390625e-08 ;  /* 0x00000001ff007431 */ /* 0x004fe400000001ff */
[----:B------:R-:W-:Y:S03]  /*3df0*/  IMAD.MOV.U32 R51, RZ, RZ, 0x1 ;  /* 0x00000001ff337424 */ /* 0x000fe600078e00ff */
[----:B------:R-:W-:Y:S05]  /*3e00*/  PLOP3.LUT P0, PT, PT, PT, UP0, 0x80, 0x8 ;  /* 0x000000000008781c */ /* 0x000fea0003f0f008 */
[----:B------:R-:W2:Y:S01]  /*3e10*/  @UP0 LDCU.64 UR10, c[0x0][0x888] ;  /* 0x00011100ff0a07ac */ /* 0x000ea20008000a00 */
[----:B------:R-:W-:Y:S07]  /*3e20*/  @UP0 UIMAD UR8, UR36, UR4, URZ ;  /* 0x00000004240802a4 */ /* 0x000fee000f8e02ff */
[----:B------:R-:W-:Y:S01]  /*3e30*/  @!P0 PRMT R51, R0, 0x7610, R51 ;  /* 0x0000761000338816 */ /* 0x000fe20000000033 */
[----:B--2---:R-:W-:Y:S03]  /*3e40*/  @UP0 UIMAD.WIDE UR10, UR8, 0x4, UR10 ;  /* 0x00000004080a08a5 */ /* 0x004fe6000f8e020a */
[----:B------:R-:W2:Y:S03]  /*3e50*/  @!UP0 LDCU UR8, c[0x0][0x880] ;  /* 0x00011000ff0887ac */ /* 0x000ea60008000800 */
[----:B------:R-:W-:Y:S01]  /*3e60*/  IMAD.U32 R10, RZ, RZ, UR10 ;  /* 0x0000000aff0a7e24 */ /* 0x000fe2000f8e00ff */
[----:B------:R-:W-:Y:S05]  /*3e70*/  MOV R11, UR11 ;  /* 0x0000000b000b7c02 */ /* 0x000fea0008000f00 */
[----:B-----5:R3:W5:Y:S02]  /*3e80*/  @P0 LDG.E R50, desc[UR46][R10.64] ;  /* 0x0000002e0a320981 */ /* 0x020764000c1e1900 */
[----:B--23--:R-:W-:Y:S07]  /*3e90*/  @!P0 IMAD.U32 R50, RZ, RZ, UR8 ;  /* 0x00000008ff328e24 */ /* 0x00cfee000f8e00ff */
.L_x_69:
[----:B-----5:R-:W-:Y:S01]  /*3ea0*/  @!P2 FSETP.EQ.AND P0, PT, R50, RZ, PT ;  /* 0x000000ff3200a20b */ /* 0x020fe20003f02000 */
[----:B------:R-:W-:Y:S01]  /*3eb0*/  @!UPT UIADD3 URZ, UPT, UPT, URZ, URZ, URZ ;  /* 0x000000fffffff290 */ /* 0x000fe2000fffe0ff */
[----:B------:R-:W-:Y:S11]  /*3ec0*/  @!P2 BRA `(.L_x_70) ;  /* 0x000000000014a947 */ /* 0x000ff60003800000 */
[----:B------:R-:W-:Y:S02]  /*3ed0*/  LOP3.LUT P2, RZ, R51, 0xff, RZ, 0xc0, !PT ;  /* 0x000000ff33ff7812 */ /* 0x000fe4000784c0ff */
[----:B------:R-:W-:Y:S04]  /*3ee0*/  PLOP3.LUT P0, PT, PT, PT, UP0, 0x80, 0x8 ;  /* 0x000000000008781c */ /* 0x000fe80003f0f008 */
[----:B------:R-:W-:Y:S07]  /*3ef0*/  PLOP3.LUT P0, PT, P0, PT, PT, 0x8, 0x80 ;  /* 0x000000000080781c */ /* 0x000fee000070e170 */
[----:B------:R-:W-:Y:S11]  /*3f00*/  @P2 FSETP.EQ.AND P0, PT, R50, RZ, PT ;  /* 0x000000ff3200220b */ /* 0x000ff60003f02000 */
[----:B------:R-:W-:Y:S02]  /*3f10*/  @!UPT UIADD3 URZ, UPT, UPT, URZ, URZ, URZ ;  /* 0x000000fffffff290 */ /* 0x000fe4000fffe0ff */
.L_x_70:
[----:B------:R-:W3:Y:S01]  /*3f20*/  SYNCS.PHASECHK.TRANS64.TRYWAIT P2, [UR7+0x50], R12 ;  /* 0x0000500cff0075a7 */ /* 0x000ee20008041107 */
[----:B------:R-:W-:Y:S04]  /*3f30*/  ELECT P4, URZ, PT ;  /* 0x0000000000ff782f */ /* 0x000fe80003880000 */
[----:B------:R-:W-:Y:S11]  /*3f40*/  PLOP3.LUT P4, PT, P0, P4, PT, 0xf2, 0x2f ;  /* 0x00000000002f781c */ /* 0x000ff60000789e72 */
[----:B------:R-:W-:Y:S02]  /*3f50*/  @!UPT UIADD3 URZ, UPT, UPT, URZ, URZ, URZ ;  /* 0x000000fffffff290 */ /* 0x000fe4000fffe0ff */
[----:B-1----:R-:W-:Y:S05]  /*3f60*/  @!P4 IADD3 R9, P0, PT, R32, 0x580, RZ ;  /* 0x000005802009c810 */ /* 0x002fea0007f1e0ff */
[----:B--2---:R-:W-:Y:S01]  /*3f70*/  @!P4 IMAD.X R0, RZ, RZ, R33, P0 ;  /* 0x000000ffff00c224 */ /* 0x004fe200000e0621 */
[----:B---3--:R-:W-:Y:S07]  /*3f80*/  @!P2 BRA `(.L_x_71) ;  /* 0x000000780064a947 */ /* 0x008fee0003800000 */
.L_x_188:
[----:B------:R-:W-:Y:S01]  /*3f90*/  @!P4 R2UR UR9, R9 ;  /* 0x000000000909c2ca */ /* 0x000fe200000e0000 */
[----:B------:R-:W-:Y:S01]  /*3fa0*/  VOTEU.ALL UP1, P4 ;  /* 0x0000000000ff7886 */ /* 0x000fe20002020000 */
[----:B------:R-:W-:Y:S01]  /*3fb0*/  @!P4 R2UR UR8, R0 ;  /* 0x000000000008c2ca */ /* 0x000fe200000e0000 */
[----:B------:R-:W-:Y:S01]  /*3fc0*/  @!P4 IMAD.MOV.U32 R0, RZ, RZ, 0x4000 ;  /* 0x00004000ff00c424 */ /* 0x000fe200078e00ff */
[----:B------:R-:W-:Y:S01]  /*3fd0*/  UMOV UR44, UR36 ;  /* 0x00000024002c7c82 */ /* 0x000fe20008000000 */
[----:B------:R-:W-:Y:S01]  /*3fe0*/  UPRMT UR21, UR37, 0x654, UR41 ;  /* 0x0000065425157896 */ /* 0x000fe20008000029 */
[----:B------:R-:W-:Y:S01]  /*3ff0*/  @!P4 IADD3 R9, P0, PT, R32, 0x580, RZ ;  /* 0x000005802009c810 */ /* 0x000fe20007f1e0ff */
[----:B------:R-:W-:Y:S01]  /*4000*/  @!UP1 UIADD3 UR40, UPT, UPT, UR7, 0x400, URZ ;  /* 0x0000040007289890 */ /* 0x000fe2000fffe0ff */
[----:B------:R-:W-:Y:S05]  /*4010*/  VOTEU.ALL UP1, P4 ;  /* 0x0000000000ff7886 */ /* 0x000fea0002020000 */
[----:B------:R-:W-:Y:S01]  /*4020*/  IMAD.U32 R10, RZ, RZ, UR9 ;  /* 0x00000009ff0a7e24 */ /* 0x000fe2000f8e00ff */
[----:B------:R-:W-:Y:S01]  /*4030*/  UMOV UR9, 0x10000000 ;  /* 0x1000000000097882 */ /* 0x000fe20000000000 */
[----:B------:R-:W-:Y:S01]  /*4040*/  IMAD.U32 R11, RZ, RZ, UR8 ;  /* 0x00000008ff0b7e24 */ /* 0x000fe2000f8e00ff */
[----:B------:R-:W-:Y:S02]  /*4050*/  UMOV UR8, 0x0 ;  /* 0x0000000000087882 */ /* 0x000fe40000000000 */
[----:B------:R-:W-:Y:S02]  /*4060*/  @!P4 R2UR UR10, R10 ;  /* 0x000000000a0ac2ca */ /* 0x000fe400000e0000 */
[----:B------:R-:W-:Y:S11]  /*4070*/  @!P4 R2UR UR11, R11 ;  /* 0x000000000b0bc2ca */ /* 0x000ff600000e0000 */
[----:B------:R-:W-:Y:S02]  /*4080*/  @!UPT UIADD3 URZ, UPT, UPT, URZ, URZ, URZ ;  /* 0x000000fffffff290 */ /* 0x000fe4000fffe0ff */
[----:B------:R2:W-:Y:S01]  /*4090*/  @!UP1 UTMALDG.3D [UR40], [UR10], desc[UR8] ;  /* 0x000008280a0095b4 */ /* 0x0005e20008011000 */
[----:B------:R3:W-:Y:S01]  /*40a0*/  @!P4 SYNCS.ARRIVE.TRANS64.RED.A0TR RZ, [UR7+0x30], R0 ;  /* 0x00003000ffffc9a7 */ /* 0x0007e20008300407 */
[----:B------:R-:W-:Y:S01]  /*40b0*/  SYNCS.ARRIVE.TRANS64.RED.A1T0 RZ, [UR21], RZ ;  /* 0x000000ffffff79a7 */ /* 0x000fe20008100415 */
[----:B---3--:R-:W-:Y:S01]  /*40c0*/  @!P4 IMAD.X R0, RZ, RZ, R33, P0 ;  /* 0x000000ffff00c224 */ /* 0x008fe200000e0621 */
[----:B------:R-:W3:Y:S02]  /*40d0*/  SYNCS.PHASECHK.TRANS64.TRYWAIT P2, [UR7+0x58], R12 ;  /* 0x0000580cff0075a7 */ /* 0x000ee40008041107 */
[----:B--23--:R-:W-:Y:S05]  /*40e0*/  @!P2 BRA `(.L_x_72) ;  /* 0x000000780024a947 */ /* 0x00cfea0003800000 */
.L_x_190:
[----:B------:R-:W-:Y:S01]  /*40f0*/  @!P4 R2UR UR9, R9 ;  /* 0x000000000909c2ca */ /* 0x000fe200000e0000 */
[----:B------:R-:W-:Y:S01]  /*4100*/  VOTEU.ALL UP1, P4 ;  /* 0x0000000000ff7886 */ /* 0x000fe20002020000 */
[----:B------:R-:W-:Y:S01]  /*4110*/  @!P4 R2UR UR8, R0 ;  /* 0x000000000008c2ca */ /* 0x000fe200000e0000 */
[----:B------:R-:W-:Y:S01]  /*4120*/  @!P4 IMAD.MOV.U32 R0, RZ, RZ, 0x4000 ;  /* 0x00004000ff00c424 */ /* 0x000fe200078e00ff */
[----:B------:R-:W-:Y:S01]  /*4130*/  UMOV UR35, UR43 ;  /* 0x0000002b00237c82 */ /* 0x000fe20008000000 */
[----:B------:R-:W-:Y:S01]  /*4140*/  UPRMT UR15, UR37, 0x654, UR33 ;  /* 0x00000654250f7896 */ /* 0x000fe20008000021 */
[----:B------:R-:W-:Y:S01]  /*4150*/  @!P4 IADD3 R9, P0, PT, R32, 0x580, RZ ;  /* 0x000005802009c810 */ /* 0x000fe20007f1e0ff */
[----:B------:R-:W-:Y:S02]  /*4160*/  @!UP1 UIADD3 UR34, UPT, UPT, UR42, 0x20, URZ ;  /* 0x000000202a229890 */ /* 0x000fe4000fffe0ff */
[----:B------:R-:W-:Y:S01]  /*4170*/  @!UP1 UIADD3 UR32, UPT, UPT, UR7, 0x4400, URZ ;  /* 0x0000440007209890 */ /* 0x000fe2000fffe0ff */
[----:B------:R-:W-:Y:S03]  /*4180*/  VOTEU.ALL UP1, P4 ;  /* 0x0000000000ff7886 */ /* 0x000fe60002020000 */
        /* <DEDUP_REMOVED lines=13> */
.L_x_192:
[----:B------:R-:W-:Y:S01]  /*4260*/  @!P4 R2UR UR9, R9 ;  /* 0x000000000909c2ca */ /* 0x000fe200000e0000 */
[----:B------:R-:W-:Y:S01]  /*4270*/  VOTEU.ALL UP1, P4 ;  /* 0x0000000000ff7886 */ /* 0x000fe20002020000 */
[----:B------:R-:W-:Y:S01]  /*4280*/  @!P4 R2UR UR8, R0 ;  /* 0x000000000008c2ca */ /* 0x000fe200000e0000 */
[----:B------:R-:W-:Y:S01]  /*4290*/  @!P4 IMAD.MOV.U32 R0, RZ, RZ, 0x4000 ;  /* 0x00004000ff00c424 */ /* 0x000fe200078e00ff */
[----:B------:R-:W-:Y:S01]  /*42a0*/  UMOV UR27, UR43 ;  /* 0x0000002b001b7c82 */ /* 0x000fe20008000000 */
[----:B------:R-:W-:Y:S01]  /*42b0*/  UMOV UR28, UR36 ;  /* 0x00000024001c7c82 */ /* 0x000fe20008000000 */
[----:B------:R-:W-:Y:S01]  /*42c0*/  @!UP1 UIADD3 UR26, UPT, UPT, UR42, 0x40, URZ ;  /* 0x000000402a1a9890 */ /* 0x000fe2000fffe0ff */
[----:B------:R-:W-:Y:S01]  /*42d0*/  @!P4 IADD3 R9, P0, PT, R32, 0x580, RZ ;  /* 0x000005802009c810 */ /* 0x000fe20007f1e0ff */
[----:B------:R-:W-:Y:S01]  /*42e0*/  @!UP1 UIADD3 UR24, UPT, UPT, UR7, 0x8400, URZ ;  /* 0x0000840007189890 */ /* 0x000fe2000fffe0ff */
[----:B------:R-:W-:Y:S01]  /*42f0*/  VOTEU.ALL UP1, P4 ;  /* 0x0000000000ff7886 */ /* 0x000fe20002020000 */
[----:B------:R-:W-:Y:S03]  /*4300*/  UPRMT UR14, UR37, 0x654, UR25 ;  /* 0x00000654250e7896 */ /* 0x000fe60008000019 */
        /* <DEDUP_REMOVED lines=13> */
.L_x_194:
[----:B------:R-:W-:Y:S01]  /*43e0*/  @!P4 R2UR UR9, R9 ;  /* 0x000000000909c2ca */ /* 0x000fe200000e0000 */
[----:B------:R-:W-:Y:S01]  /*43f0*/  VOTEU.ALL UP1, P4 ;  /* 0x0000000000ff7886 */ /* 0x000fe20002020000 */
[----:B------:R-:W-:Y:S01]  /*4400*/  @!P4 R2UR UR8, R0 ;  /* 0x000000000008c2ca */ /* 0x000fe200000e0000 */
[----:B------:R-:W-:Y:S01]  /*4410*/  @!P4 IMAD.MOV.U32 R0, RZ, RZ, 0x4000 ;  /* 0x00004000ff00c424 */ /* 0x000fe200078e00ff */
[----:B------:R-:W-:Y:S01]  /*4420*/  UMOV UR19, UR43 ;  /* 0x0000002b00137c82 */ /* 0x000fe20008000000 */
[----:B------:R-:W-:Y:S01]  /*4430*/  UMOV UR20, UR36 ;  /* 0x0000002400147c82 */ /* 0x000fe20008000000 */
[----:B------:R-:W-:Y:S01]  /*4440*/  @!UP1 UIADD3 UR18, UPT, UPT, UR42, 0x60, URZ ;  /* 0x000000602a129890 */ /* 0x000fe2000fffe0ff */
[----:B------:R-:W-:Y:S01]  /*4450*/  SHF.L.U32 R20, RZ, 0x1f, RZ ;  /* 0x0000001fff147819 */ /* 0x000fe200000006ff */
[----:B------:R-:W-:Y:S01]  /*4460*/  @!UP1 UIADD3 UR16, UPT, UPT, UR7, 0xc400, URZ ;  /* 0x0000c40007109890 */ /* 0x000fe2000fffe0ff */
[----:B------:R-:W-:Y:S01]  /*4470*/  @!P4 IADD3 R9, P0, PT, R32, 0x580, RZ ;  /* 0x000005802009c810 */ /* 0x000fe20007f1e0ff */
[----:B------:R-:W-:Y:S01]  /*4480*/  VOTEU.ALL UP1, P4 ;  /* 0x0000000000ff7886 */ /* 0x000fe20002020000 */
[----:B------:R-:W-:Y:S02]  /*4490*/  UPRMT UR13, UR37, 0x654, UR17 ;  /* 0x00000654250d7896 */ /* 0x000fe40008000011 */
        /* <DEDUP_REMOVED lines=13> */
.L_x_196:
[----:B------:R-:W-:Y:S01]  /*4570*/  @!P4 R2UR UR9, R9 ;  /* 0x000000000909c2ca */ /* 0x000fe200000e0000 */
[----:B------:R-:W-:Y:S01]  /*4580*/  VOTEU.ALL UP1, P4 ;  /* 0x0000000000ff7886 */ /* 0x000fe20002020000 */
[----:B------:R-:W-:Y:S01]  /*4590*/  @!P4 R2UR UR8, R0 ;  /* 0x000000000008c2ca */ /* 0x000fe200000e0000 */
[----:B------:R-:W-:Y:S01]  /*45a0*/  @!P4 IMAD.MOV.U32 R0, RZ, RZ, 0x4000 ;  /* 0x00004000ff00c424 */ /* 0x000fe200078e00ff */
[----:B------:R-:W-:Y:S01]  /*45b0*/  UMOV UR18, 0x0 ;  /* 0x0000000000127882 */ /* 0x000fe20000000000 */
[----:B------:R-:W-:Y:S01]  /*45c0*/  UMOV UR19, 0x10000000 ;  /* 0x1000000000137882 */ /* 0x000fe20000000000 */
[----:B------:R-:W-:Y:S01]  /*45d0*/  @!UP1 UIADD3 UR10, UPT, UPT, UR42, 0x80, URZ ;  /* 0x000000802a0a9890 */ /* 0x000fe2000fffe0ff */
[----:B------:R-:W-:Y:S01]  /*45e0*/  @!P4 IADD3 R9, P0, PT, R32, 0x580, RZ ;  /* 0x000005802009c810 */ /* 0x000fe20007f1e0ff */
[----:B------:R-:W-:Y:S01]  /*45f0*/  UMOV UR11, UR43 ;  /* 0x0000002b000b7c82 */ /* 0x000fe20008000000 */
[----:B------:R-:W-:Y:S04]  /*4600*/  UMOV UR12, UR36 ;  /* 0x00000024000c7c82 */ /* 0x000fe80008000000 */
[----:B------:R-:W-:Y:S01]  /*4610*/  IMAD.U32 R10, RZ, RZ, UR9 ;  /* 0x00000009ff0a7e24 */ /* 0x000fe2000f8e00ff */
[----:B------:R-:W-:Y:S01]  /*4620*/  UMOV UR9, UR41 ;  /* 0x0000002900097c82 */ /* 0x000fe20008000000 */
[----:B------:R-:W-:Y:S01]  /*4630*/  IMAD.U32 R11, RZ, RZ, UR8 ;  /* 0x00000008ff0b7e24 */ /* 0x000fe2000f8e00ff */
[----:B------:R-:W-:Y:S02]  /*4640*/  @!UP1 UIADD3 UR8, UPT, UPT, UR7, 0x400, URZ ;  /* 0x0000040007089890 */ /* 0x000fe4000fffe0ff */
[----:B------:R-:W-:Y:S01]  /*4650*/  @!P4 R2UR UR22, R10 ;  /* 0x000000000a16c2ca */ /* 0x000fe200000e0000 */
[----:B------:R-:W-:Y:S01]  /*4660*/  VOTEU.ALL UP1, P4 ;  /* 0x0000000000ff7886 */ /* 0x000fe20002020000 */
        /* <DEDUP_REMOVED lines=8> */
.L_x_198:
        /* <DEDUP_REMOVED lines=9> */
[----:B------:R-:W-:Y:S03]  /*4780*/  UMOV UR12, UR36 ;  /* 0x00000024000c7c82 */ /* 0x000fe60008000000 */
[----:B------:R-:W-:Y:S02]  /*4790*/  @!P4 IMAD.X R21, RZ, RZ, R33, P0 ;  /* 0x000000ffff15c224 */ /* 0x000fe400000e0621 */
        /* <DEDUP_REMOVED lines=11> */
[----:B------:R-:W3:Y:S02]  /*4850*/  SYNCS.PHASECHK.TRANS64.TRYWAIT P2, [UR7+0x60], R20 ;  /* 0x00006014ff0075a7 */ /* 0x000ee40008041107 */
[----:B--23--:R-:W-:Y:S05]  /*4860*/  @!P2 BRA `(.L_x_77) ;  /* 0x0000007000bca947 */ /* 0x00cfea0003800000 */
.L_x_200:
[----:B------:R-:W2:Y:S01]  /*4870*/  LDC.64 R14, c[0x0][0xb10] ;  /* 0x0002c400ff0e7b82 */ /* 0x000ea20000000a00 */
[----:B------:R-:W-:Y:S01]  /*4880*/  @!P4 R2UR UR9, R31 ;  /* 0x000000001f09c2ca */ /* 0x000fe200000e0000 */
[----:B------:R-:W-:Y:S01]  /*4890*/  VOTEU.ALL UP1, P4 ;  /* 0x0000000000ff7886 */ /* 0x000fe20002020000 */
[----:B------:R-:W-:Y:S01]  /*48a0*/  @!P4 R2UR UR8, R21 ;  /* 0x000000001508c2ca */ /* 0x000fe200000e0000 */
[----:B------:R-:W-:Y:S01]  /*48b0*/  @!P4 IMAD.MOV.U32 R21, RZ, RZ, 0x4000 ;  /* 0x00004000ff15c424 */ /* 0x000fe200078e00ff */
[----:B------:R-:W-:Y:S03]  /*48c0*/  UMOV UR18, 0x0 ;  /* 0x0000000000127882 */ /* 0x000fe60000000000 */
[----:B------:R-:W3:Y:S01]  /*48d0*/  LDC.64 R10, c[0x0][0xb18] ;  /* 0x0002c600ff0a7b82 */ /* 0x000ee20000000a00 */
[----:B------:R-:W-:Y:S01]  /*48e0*/  @!UP1 UIADD3 UR10, UPT, UPT, UR42, 0xc0, URZ ;  /* 0x000000c02a0a9890 */ /* 0x000fe2000fffe0ff */
[----:B------:R-:W-:Y:S01]  /*48f0*/  @P3 SHF.R.U32.HI R28, RZ, 0x10, R25 ;  /* 0x00000010ff1c3819 */ /* 0x000fe20000011619 */
[----:B------:R-:W-:Y:S01]  /*4900*/  UMOV UR19, 0x10000000 ;  /* 0x1000000000137882 */ /* 0x000fe20000000000 */
[----:B------:R-:W-:Y:S01]  /*4910*/  UMOV UR11, UR43 ;  /* 0x0000002b000b7c82 */ /* 0x000fe20008000000 */
[----:B------:R-:W-:Y:S03]  /*4920*/  UMOV UR12, UR36 ;  /* 0x00000024000c7c82 */ /* 0x000fe60008000000 */
[----:B------:R-:W5:Y:S01]  /*4930*/  @!P1 LDC R0, c[0x0][0xb20] ;  /* 0x0002c800ff009b82 */ /* 0x000f620000000800 */
[----:B------:R-:W-:Y:S02]  /*4940*/  VIADD R30, R30, 0x1 ;  /* 0x000000011e1e7836 */ /* 0x000fe40000000000 */
[----:B------:R-:W-:Y:S05]  /*4950*/  IMAD.U32 R34, RZ, RZ, UR9 ;  /* 0x00000009ff227e24 */ /* 0x000fea000f8e00ff */
[----:B-1----:R-:W1:Y:S01]  /*4960*/  @!P1 LDC R3, c[0x0][0xb0c] ;  /* 0x0002c300ff039b82 */ /* 0x002e620000000800 */
[----:B------:R-:W-:Y:S01]  /*4970*/  IMAD.U32 R35, RZ, RZ, UR8 ;  /* 0x00000008ff237e24 */ /* 0x000fe2000f8e00ff */
[----:B------:R-:W-:Y:S01]  /*4980*/  @!UP1 UIADD3 UR8, UPT, UPT, UR7, 0x8400, URZ ;  /* 0x0000840007089890 */ /* 0x000fe2000fffe0ff */
[----:B------:R-:W-:Y:S01]  /*4990*/  @!P4 R2UR UR20, R34 ;  /* 0x000000002214c2ca */ /* 0x000fe200000e0000 */
[----:B------:R-:W-:Y:S02]  /*49a0*/  VOTEU.ALL UP1, P4 ;  /* 0x0000000000ff7886 */ /* 0x000fe40002020000 */
[----:B------:R-:W-:Y:S01]  /*49b0*/  @!P4 R2UR UR21, R35 ;  /* 0x000000002315c2ca */ /* 0x000fe200000e0000 */
[----:B------:R-:W-:Y:S11]  /*49c0*/  UMOV UR9, UR25 ;  /* 0x0000001900097c82 */ /* 0x000ff60008000000 */
[----:B------:R-:W-:Y:S01]  /*49d0*/  @!UPT UIADD3 URZ, UPT, UPT, URZ, URZ, URZ ;  /* 0x000000fffffff290 */ /* 0x000fe2000fffe0ff */
[----:B------:R1:W-:Y:S01]  /*49e0*/  @!UP1 UTMALDG.3D [UR8], [UR20], desc[UR18] ;  /* 0x00001208140095b4 */ /* 0x0003e20008011000 */
[----:B------:R1:W-:Y:S02]  /*49f0*/  @!P4 SYNCS.ARRIVE.TRANS64.RED.A0TR RZ, [UR7+0x40], R21 ;  /* 0x00004015ffffc9a7 */ /* 0x0003e40008300407 */
[----:B-1----:R-:W-:Y:S01]  /*4a00*/  @!P1 ISETP.NE.AND P2, PT, R3, 0x1, PT ;  /* 0x000000010300980c */ /* 0x002fe20003f45270 */
[C---:B--2---:R-:W-:Y:S01]  /*4a10*/  @!P1 IMAD.HI.U32 R14, R13.reuse, R14, RZ ;  /* 0x0000000e0d0e9227 */ /* 0x044fe200078e00ff */
[----:B---3--:R-:W-:Y:S03]  /*4a20*/  @!P1 ISETP.NE.AND P0, PT, R10, 0x1, PT ;  /* 0x000000010a00980c */ /* 0x008fe60003f05270 */
[C---:B------:R-:W-:Y:S01]  /*4a30*/  @!P1 IMAD.HI.U32 R11, R8.reuse, R11, RZ ;  /* 0x0000000b080b9227 */ /* 0x040fe200078e00ff */
[----:B------:R-:W-:Y:S04]  /*4a40*/  @!P1 SHF.R.U32.HI R14, RZ, R15, R14 ;  /* 0x0000000fff0e9219 */ /* 0x000fe8000001160e */
[----:B-----5:R-:W-:Y:S01]  /*4a50*/  @!P1 SHF.R.U32.HI R9, RZ, R0, R11 ;  /* 0x00000000ff099219 */ /* 0x020fe2000001160b */
[----:B------:R-:W-:Y:S01]  /*4a60*/  SYNCS.ARRIVE.TRANS64.RED.A1T0 RZ, [UR14], RZ ;  /* 0x000000ffffff79a7 */ /* 0x000fe2000810040e */
[----:B------:R-:W-:Y:S02]  /*4a70*/  @!P1 SEL R14, R13, R14, !P2 ;  /* 0x0000000e0d0e9207 */ /* 0x000fe40005000000 */
[----:B------:R-:W-:Y:S01]  /*4a80*/  @!P1 SEL R9, R8, R9, !P0 ;  /* 0x0000000908099207 */ /* 0x000fe20004000000 */
[----:B------:R-:W1:Y:S04]  /*4a90*/  SYNCS.PHASECHK.TRANS64.TRYWAIT P5, [UR7+0x68], R20 ;  /* 0x00006814ff0075a7 */ /* 0x000e6800080a1107 */
[----:B------:R-:W-:Y:S02]  /*4aa0*/  @!P1 IMAD.IADD R0, R9, 0x1, -R14 ;  /* 0x0000000109009824 */ /* 0x000fe400078e0a0e */
[----:B------:R-:W-:Y:S02]  /*4ab0*/  @!P1 IMAD.IADD R9, R14, 0x1, -R9 ;  /* 0x000000010e099824 */ /* 0x000fe400078e0a09 */
[----:B------:R-:W-:Y:S02]  /*4ac0*/  @!P1 IMAD R13, R0, R3, R13 ;  /* 0x00000003000d9224 */ /* 0x000fe400078e020d */
[----:B------:R-:W-:Y:S01]  /*4ad0*/  @!P1 IMAD R8, R9, R10, R8 ;  /* 0x0000000a09089224 */ /* 0x000fe200078e0208 */
[----:B-1----:R-:W-:Y:S06]  /*4ae0*/  @!P5 BRA `(.L_x_78) ;  /* 0x000000700034d947 */ /* 0x002fec0003800000 */
.L_x_202:
[----:B-1----:R-:W-:Y:S01]  /*4af0*/  @!P4 IADD3 R3, P0, PT, R32, 0x580, RZ ;  /* 0x000005802003c810 */ /* 0x002fe20007f1e0ff */
[----:B------:R-:W-:Y:S01]  /*4b00*/  VOTEU.ALL UP1, P4 ;  /* 0x0000000000ff7886 */ /* 0x000fe20002020000 */
[----:B------:R-:W-:Y:S01]  /*4b10*/  UMOV UR18, 0x0 ;  /* 0x0000000000127882 */ /* 0x000fe20000000000 */
[----:B------:R-:W-:Y:S01]  /*4b20*/  UMOV UR19, 0x10000000 ;  /* 0x1000000000137882 */ /* 0x000fe20000000000 */
[----:B------:R-:W-:Y:S01]  /*4b30*/  @!P4 R2UR UR9, R3 ;  /* 0x000000000309c2ca */ /* 0x000fe200000e0000 */
[----:B------:R-:W-:Y:S01]  /*4b40*/  @!P4 IMAD.X R0, RZ, RZ, R33, P0 ;  /* 0x000000ffff00c224 */ /* 0x000fe200000e0621 */
[----:B------:R-:W-:Y:S01]  /*4b50*/  @!UP1 UIADD3 UR10, UPT, UPT, UR42, 0xe0, URZ ;  /* 0x000000e02a0a9890 */ /* 0x000fe2000fffe0ff */
[----:B------:R-:W-:Y:S01]  /*4b60*/  ISETP.NE.AND P0, PT, R30, 0x2, PT ;  /* 0x000000021e00780c */ /* 0x000fe20003f05270 */
[----:B------:R-:W-:Y:S01]  /*4b70*/  UMOV UR11, UR43 ;  /* 0x0000002b000b7c82 */ /* 0x000fe20008000000 */
[----:B------:R-:W-:Y:S01]  /*4b80*/  UMOV UR12, UR36 ;  /* 0x00000024000c7c82 */ /* 0x000fe20008000000 */
[----:B------:R-:W-:Y:S01]  /*4b90*/  @!P4 R2UR UR8, R0 ;  /* 0x000000000008c2ca */ /* 0x000fe200000e0000 */
[----:B------:R-:W-:Y:S01]  /*4ba0*/  IMAD.IADD R20, R8, 0x1, R49 ;  /* 0x0000000108147824 */ /* 0x000fe200078e0231 */
[----:B------:R-:W-:Y:S01]  /*4bb0*/  @P3 R2UR UR36, R28 ;  /* 0x000000001c2432ca */ /* 0x000fe200000e0000 */
[----:B------:R-:W-:Y:S01]  /*4bc0*/  IMAD.IADD R21, R13, 0x1, R114 ;  /* 0x000000010d157824 */ /* 0x000fe200078e0272 */
[----:B------:R-:W-:Y:S02]  /*4bd0*/  SEL R0, RZ, 0x1, P0 ;  /* 0x00000001ff007807 */ /* 0x000fe40000000000 */
[----:B------:R-:W-:Y:S01]  /*4be0*/  SEL R30, R30, RZ, P0 ;  /* 0x000000ff1e1e7207 */ /* 0x000fe20000000000 */
[----:B------:R-:W-:Y:S01]  /*4bf0*/  IMAD.U32 R10, RZ, RZ, UR9 ;  /* 0x00000009ff0a7e24 */ /* 0x000fe2000f8e00ff */
[----:B------:R-:W-:Y:S01]  /*4c00*/  UMOV UR9, UR17 ;  /* 0x0000001100097c82 */ /* 0x000fe20008000000 */
[----:B------:R-:W-:Y:S03]  /*4c10*/  LOP3.LUT R29, R29, R0, RZ, 0x3c, !PT ;  /* 0x000000001d1d7212 */ /* 0x000fe600078e3cff */
[----:B------:R-:W-:Y:S01]  /*4c20*/  @!P4 R2UR UR14, R10 ;  /* 0x000000000a0ec2ca */ /* 0x000fe200000e0000 */
[----:B------:R-:W-:Y:S01]  /*4c30*/  IMAD.U32 R11, RZ, RZ, UR8 ;  /* 0x00000008ff0b7e24 */ /* 0x000fe2000f8e00ff */
[----:B------:R-:W-:Y:S01]  /*4c40*/  @!UP1 UIADD3 UR8, UPT, UPT, UR7, 0xc400, URZ ;  /* 0x0000c40007089890 */ /* 0x000fe2000fffe0ff */
[----:B------:R-:W-:Y:S03]  /*4c50*/  VOTEU.ALL UP1, P4 ;  /* 0x0000000000ff7886 */ /* 0x000fe60002020000 */
[----:B------:R-:W-:Y:S11]  /*4c60*/  @!P4 R2UR UR15, R11 ;  /* 0x000000000b0fc2ca */ /* 0x000ff600000e0000 */
[----:B------:R-:W-:Y:S02]  /*4c70*/  @!UPT UIADD3 URZ, UPT, UPT, URZ, URZ, URZ ;  /* 0x000000fffffff290 */ /* 0x000fe4000fffe0ff */
[----:B------:R2:W-:Y:S01]  /*4c80*/  @!UP1 UTMALDG.3D [UR8], [UR14], desc[UR18] ;  /* 0x000012080e0095b4 */ /* 0x0005e20008011000 */
[----:B------:R2:W-:Y:S01]  /*4c90*/  @!P4 SYNCS.ARRIVE.TRANS64.RED.A0TR RZ, [UR7+0x48], R23 ;  /* 0x00004817ffffc9a7 */ /* 0x0005e20008300407 */
[----:B------:R-:W-:Y:S01]  /*4ca0*/  UPLOP3.LUT UP1, UPT, UPT, UPT, UPT, 0x80, 0x8 ;  /* 0x000000000008789c */ /* 0x000fe20003f2f070 */
[----:B------:R-:W-:Y:S01]  /*4cb0*/  SYNCS.ARRIVE.TRANS64.RED.A1T0 RZ, [UR13], RZ ;  /* 0x000000ffffff79a7 */ /* 0x000fe2000810040d */
[----:B------:R-:W-:Y:S09]  /*4cc0*/  @P3 BRA `(.L_x_79) ;  /* 0xffffffec00103947 */ /* 0x000ff2000383ffff */
[----:B------:R-:W1:Y:S02]  /*4cd0*/  SYNCS.PHASECHK.TRANS64.TRYWAIT P0, [UR7+0x50], R12 ;  /* 0x0000500cff0075a7 */ /* 0x000e640008001107 */
[----:B-1----:R-:W-:Y:S05]  /*4ce0*/  @!P0 BRA `(.L_x_80) ;  /* 0x0000006c00cc8947 */ /* 0x002fea0003800000 */
.L_x_204:
[----:B------:R-:W3:Y:S02]  /*4cf0*/  SYNCS.PHASECHK.TRANS64.TRYWAIT P0, [UR7+0x58], R12 ;  /* 0x0000580cff0075a7 */ /* 0x000ee40008001107 */
[----:B---3--:R-:W-:Y:S05]  /*4d00*/  @!P0 BRA `(.L_x_81) ;  /* 0x0000006c00dc8947 */ /* 0x008fea0003800000 */
.L_x_206:
[----:B------:R-:W3:Y:S01]  /*4d10*/  SYNCS.PHASECHK.TRANS64.TRYWAIT P0, [UR7+0x60], R12 ;  /* 0x0000600cff0075a7 */ /* 0x000ee20008001107 */
[----:B------:R-:W-:Y:S01]  /*4d20*/  HFMA2 R0, -RZ, RZ, 0, 5.9604644775390625e-08 ;  /* 0x00000001ff007431 */ /* 0x000fe200000001ff */
[----:B---3--:R-:W-:Y:S06]  /*4d30*/  @!P0 BRA `(.L_x_82) ;  /* 0x0000006c00e88947 */ /* 0x008fec0003800000 */
.L_x_208:
[----:B------:R-:W-:Y:S02]  /*4d40*/  MOV R2, UR7 ;  /* 0x0000000700027c02 */ /* 0x000fe40008000f00 */
[----:B-1----:R-:W-:-:S07]  /*4d50*/  SHF.L.U32 R3, R0, 0x1f, RZ ;  /* 0x0000001f00037819 */ /* 0x002fce00000006ff */
.L_x_83:
[----:B-1----:R1:W3:Y:S02]  /*4d60*/  SYNCS.PHASECHK.TRANS64.TRYWAIT P0, [R2+URZ+0x68], R3 ;  /* 0x00006803020075a7 */ /* 0x0022e400080011ff */
[----:B---3--:R-:W-:Y:S05]  /*4d70*/  @!P0 NANOSLEEP.SYNCS 0x989680 ;  /* 0x009896800000895d */ /* 0x008fea0003900000 */
[----:B------:R-:W3:Y:S02]  /*4d80*/  @!P0 SYNCS.PHASECHK.TRANS64 P0, [R2+URZ+0x68], R3 ;  /* 0x00006803020085a7 */ /* 0x000ee400080010ff */
[----:B--23--:R-:W-:Y:S05]  /*4d90*/  @P0 EXIT ;  /* 0x000000000000094d */ /* 0x00cfea0003800000 */
[----:B------:R-:W-:Y:S05]  /*4da0*/  BRA `(.L_x_83) ;  /* 0xfffffffc00ec7947 */ /* 0x000fea000383ffff */
.L_x_64:
[----:B------:R-:W-:-:S06]  /*4db0*/  UISETP.GE.AND UP1, UPT, UR8, 0x4, UPT ;  /* 0x000000040800788c */ /* 0x000fcc000bf26270 */
[----:B------:R-:W-:-:S13]  /*4dc0*/  PLOP3.LUT P0, PT, PT, PT, UP1, 0x80, 0x8 ;  /* 0x000000000008781c */ /* 0x000fda0003f0f018 */
[----:B------:R-:W-:Y:S05]  /*4dd0*/  @!P0 EXIT ;  /* 0x000000000000894d */ /* 0x000fea0003800000 */
[----:B------:R-:W-:Y:S01]  /*4de0*/  BAR.SYNC.DEFER_BLOCKING 0x6, 0xa0 ;  /* 0x0182800000007b1d */ /* 0x000fe20000010000 */
[C---:B------:R-:W-:Y:S01]  /*4df0*/  IMAD.SHL.U32 R3, R127.reuse, 0x20, RZ ;  /* 0x000000207f037824 */ /* 0x040fe200078e00ff */
[C---:B------:R-:W-:Y:S01]  /*4e00*/  LOP3.LUT R119, R127.reuse, 0x1, RZ, 0xc0, !PT ;  /* 0x000000017f777812 */ /* 0x040fe200078ec0ff */
[C---:B------:R-:W-:Y:S02]  /*4e10*/  IMAD.U32 R47, R127.reuse, 0x10000, RZ ;  /* 0x000100007f2f7824 */ /* 0x040fe400078e00ff */
[----:B------:R-:W-:Y:S01]  /*4e20*/  IMAD.SHL.U32 R118, R127, 0x4, RZ ;  /* 0x000000047f767824 */ /* 0x000fe200078e00ff */
[----:B------:R-:W-:Y:S02]  /*4e30*/  UMOV UR48, 0x400 ;  /* 0x0000040000307882 */ /* 0x000fe40000000000 */
[----:B------:R-:W1:Y:S01]  /*4e40*/  LDC R117, c[0x0][0x370] ;  /* 0x0000dc00ff757b82 */ /* 0x000e620000000800 */
[----:B------:R-:W-:Y:S01]  /*4e50*/  ULEA UR48, UR37, UR48, 0x18 ;  /* 0x0000003025307291 */ /* 0x000fe2000f8ec0ff */
[----:B------:R-:W-:Y:S01]  /*4e60*/  ISETP.NE.U32.AND P0, PT, R119, 0x1, PT ;  /* 0x000000017700780c */ /* 0x000fe20003f05070 */
[----:B------:R-:W-:Y:S01]  /*4e70*/  IMAD.MOV.U32 R126, RZ, RZ, 0x2 ;  /* 0x00000002ff7e7424 */ /* 0x000fe200078e00ff */
[----:B------:R-:W-:Y:S01]  /*4e80*/  LOP3.LUT R5, R3, 0xe0, RZ, 0xc0, !PT ;  /* 0x000000e003057812 */ /* 0x000fe200078ec0ff */
[----:B------:R-:W-:Y:S01]  /*4e90*/  UIADD3 UR4, UPT, UPT, UR48, 0x400, URZ ;  /* 0x0000040030047890 */ /* 0x000fe2000fffe0ff */
[----:B------:R-:W-:Y:S01]  /*4ea0*/  LOP3.LUT R47, R47, 0x600000, RZ, 0xc0, !PT ;  /* 0x006000002f2f7812 */ /* 0x000fe200078ec0ff */
[----:B------:R-:W-:Y:S01]  /*4eb0*/  IMAD.MOV.U32 R125, RZ, RZ, 0x4 ;  /* 0x00000004ff7d7424 */ /* 0x000fe200078e00ff */
[----:B------:R-:W2:Y:S01]  /*4ec0*/  LDC R42, c[0x0][0xb0c] ;  /* 0x0002c300ff2a7b82 */ /* 0x000ea20000000800 */
[----:B------:R-:W-:Y:S01]  /*4ed0*/  R2P PR, R127, 0x6 ;  /* 0x000000067f007804 */ /* 0x000fe20000000000 */
[----:B------:R-:W-:Y:S01]  /*4ee0*/  IMAD.MOV.U32 R44, RZ, RZ, RZ ;  /* 0x000000ffff2c7224 */ /* 0x000fe200078e00ff */
[----:B------:R-:W-:Y:S01]  /*4ef0*/  LOP3.LUT R118, R5, 0x1c, R118, 0xf8, !PT ;  /* 0x0000001c05767812 */ /* 0x000fe200078ef876 */
[----:B------:R-:W-:Y:S01]  /*4f00*/  IMAD.MOV.U32 R124, RZ, RZ, RZ ;  /* 0x000000ffff7c7224 */ /* 0x000fe200078e00ff */
[----:B------:R-:W-:Y:S01]  /*4f10*/  P2R R2, PR, RZ, 0x1 ;  /* 0x00000001ff027803 */ /* 0x000fe20000000000 */
[----:B------:R-:W-:Y:S01]  /*4f20*/  IMAD.MOV.U32 R130, RZ, RZ, RZ ;  /* 0x000000ffff827224 */ /* 0x000fe200078e00ff */
[----:B------:R-:W-:Y:S01]  /*4f30*/  LOP3.LUT R118, R118, 0xf00, R3, 0xf8, !PT ;  /* 0x00000f0076767812 */ /* 0x000fe200078ef803 */
[----:B------:R-:W4:Y:S01]  /*4f40*/  LDC R115, c[0x0][0xb20] ;  /* 0x0002c800ff737b82 */ /* 0x000f220000000800 */
[----:B------:R-:W3:Y:S01]  /*4f50*/  LDS R0, [UR48+0x110] ;  /* 0x00011030ff007984 */ /* 0x000ee20008000800 */
[----:B------:R-:W-:Y:S01]  /*4f60*/  LOP3.LUT R127, R127, 0x60, RZ, 0xc0, !PT ;  /* 0x000000607f7f7812 */ /* 0x000fe200078ec0ff */
[----:B------:R-:W-:Y:S01]  /*4f70*/  IMAD.MOV.U32 R123, RZ, RZ, RZ ;  /* 0x000000ffff7b7224 */ /* 0x000fe200078e00ff */
[----:B------:R-:W-:Y:S01]  /*4f80*/  SEL R126, R126, 0xfffffffe, !P1 ;  /* 0xfffffffe7e7e7807 */ /* 0x000fe20004800000 */
[----:B------:R-:W-:Y:S01]  /*4f90*/  IMAD.U32 R121, RZ, RZ, UR4 ;  /* 0x00000004ff797e24 */ /* 0x000fe2000f8e00ff */
[----:B------:R-:W-:Y:S01]  /*4fa0*/  SEL R125, R125, 0xfffffffc, !P2 ;  /* 0xfffffffc7d7d7807 */ /* 0x000fe20005000000 */
[----:B------:R-:W1:Y:S01]  /*4fb0*/  LDCU.64 UR52, c[0x0][0x348] ;  /* 0x00006900ff3477ac */ /* 0x000e620008000a00 */
[----:B------:R-:W1:Y:S01]  /*4fc0*/  LDC R41, c[0x0][0xb30] ;  /* 0x0002cc00ff297b82 */ /* 0x000e620000000800 */
[----:B------:R-:W1:Y:S01]  /*4fd0*/  LDCU.64 UR38, c[0x0][0x888] ;  /* 0x00011100ff2677ac */ /* 0x000e620008000a00 */
[----:B------:R-:W1:Y:S06]  /*4fe0*/  LDCU.64 UR44, c[0x0][0x890] ;  /* 0x00011200ff2c77ac */ /* 0x000e6c0008000a00 */
[----:B------:R-:W1:Y:S01]  /*4ff0*/  LDC.64 R112, c[0x0][0xb10] ;  /* 0x0002c400ff707b82 */ /* 0x000e620000000a00 */
[----:B------:R-:W-:Y:S01]  /*5000*/  UMOV UR49, URZ ;  /* 0x000000ff00317c82 */ /* 0x000fe20008000000 */
[----:B------:R-:W-:-:S06]  /*5010*/  UMOV UR51, URZ ;  /* 0x000000ff00337c82 */ /* 0x000fcc0008000000 */
[----:B------:R-:W1:Y:S08]  /*5020*/  LDC.64 R38, c[0x0][0xb18] ;  /* 0x0002c600ff267b82 */ /* 0x000e700000000a00 */
[----:B------:R-:W1:Y:S08]  /*5030*/  LDC.64 R36, c[0x0][0xb28] ;  /* 0x0002ca00ff247b82 */ /* 0x000e700000000a00 */
[----:B------:R-:W1:Y:S01]  /*5040*/  LDC.64 R110, c[0x0][0x8b0] ;  /* 0x00022c00ff6e7b82 */ /* 0x000e620000000a00 */
[----:B---3--:R-:W-:-:S07]  /*5050*/  IMAD.IADD R47, R0, 0x1, R47 ;  /* 0x00000001002f7824 */ /* 0x008fce00078e022f */
[----:B------:R-:W3:Y:S08]  /*5060*/  LDC.64 R108, c[0x0][0x8a8] ;  /* 0x00022a00ff6c7b82 */ /* 0x000ef00000000a00 */
[----:B--2-4-:R-:W1:Y:S02]  /*5070*/  LDC R116, c[0x0][0x374] ;  /* 0x0000dd00ff747b82 */ /* 0x014e640000000800 */
.L_x_159:
[C---:B------:R-:W-:Y:S02]  /*5080*/  LEA R0, R130.reuse, UR48, 0x3 ;  /* 0x0000003082007c11 */ /* 0x040fe4000f8e18ff */
[----:B------:R-:W-:Y:S02]  /*5090*/  SHF.L.U32 R3, R123, 0x1f, RZ ;  /* 0x0000001f7b037819 */ /* 0x000fe400000006ff */
[----:B------:R-:W-:Y:S02]  /*50a0*/  LEA R16, R130, UR48, 0x4 ;  /* 0x0000003082107c11 */ /* 0x000fe4000f8e20ff */
[----:B------:R-:W2:Y:S02]  /*50b0*/  SYNCS.PHASECHK.TRANS64.TRYWAIT P0, [R0+URZ+0x80], R3 ;  /* 0x00008003000075a7 */ /* 0x000ea400080011ff */
[----:B--2---:R-:W-:Y:S05]  /*50c0*/  @!P0 BRA `(.L_x_84) ;  /* 0x0000006c001c8947 */ /* 0x004fea0003800000 */
.L_x_209:
[----:B------:R-:W4:Y:S01]  /*50d0*/  LDC.64 R12, c[0x0][0xb10] ;  /* 0x0002c400ff0c7b82 */ /* 0x000f220000000a00 */
[----:B------:R-:W3:Y:S01]  /*50e0*/  LDS.128 R16, [R16+0xf0] ;  /* 0x0000f00010107984 */ /* 0x000ee20000000c00 */
[----:B-1----:R-:W-:Y:S01]  /*50f0*/  ISETP.NE.AND P1, PT, R41, 0x1, PT ;  /* 0x000000012900780c */ /* 0x002fe20003f25270 */
[----:B--2---:R-:W-:Y:S01]  /*5100*/  VIADD R0, R0, 0x90 ;  /* 0x0000009000007836 */ /* 0x004fe20000000000 */
[----:B------:R-:W-:Y:S04]  /*5110*/  ISETP.GE.AND P0, PT, R40, 0x1, PT ;  /* 0x000000012800780c */ /* 0x000fe80003f06270 */
[----:B------:R-:W1:Y:S01]  /*5120*/  LDC.64 R10, c[0x0][0xb18] ;  /* 0x0002c600ff0a7b82 */ /* 0x000e620000000a00 */
[----:B------:R-:W-:Y:S01]  /*5130*/  PRMT R0, RZ, 0x654, R0 ;  /* 0x00000654ff007816 */ /* 0x000fe20000000000 */
[----:B------:R-:W-:Y:S01]  /*5140*/  @!PT LDS RZ, [RZ] ;  /* 0x00000000fffff984 */ /* 0x000fe20000000800 */
[----:B------:R-:W-:Y:S01]  /*5150*/  @!PT LDS RZ, [RZ] ;  /* 0x00000000fffff984 */ /* 0x000fe20000000800 */
[----:B------:R-:W-:Y:S01]  /*5160*/  @!PT LDS RZ, [RZ] ;  /* 0x00000000fffff984 */ /* 0x000fe20000000800 */
[----:B------:R-:W-:Y:S01]  /*5170*/  @!PT LDS RZ, [RZ] ;  /* 0x00000000fffff984 */ /* 0x000fe20000000800 */
[----:B------:R2:W-:Y:S06]  /*5180*/  MEMBAR.ALL.CTA ;  /* 0x0000000000007992 */ /* 0x0005ec0000008000 */
[----:B--2---:R-:W2:Y:S01]  /*5190*/  FENCE.VIEW.ASYNC.S ;  /* 0x00000000000073c6 */ /* 0x004ea20000000000 */
[----:B------:R-:W1:Y:S08]  /*51a0*/  @!P1 LDC R14, c[0x0][0xb20] ;  /* 0x0002c800ff0e9b82 */ /* 0x000e700000000800 */
[----:B------:R-:W1:Y:S01]  /*51b0*/  @!P1 LDC R9, c[0x0][0xb0c] ;  /* 0x0002c300ff099b82 */ /* 0x000e620000000800 */
[----:B--2---:R2:W-:Y:S01]  /*51c0*/  SYNCS.ARRIVE.TRANS64.RED.A1T0 RZ, [R0+URZ], RZ ;  /* 0x000000ff00ff79a7 */ /* 0x0045e200081004ff */
[----:B---3--:R-:W-:Y:S04]  /*51d0*/  LOP3.LUT P4, RZ, R18, 0x1, RZ, 0xc0, !PT ;  /* 0x0000000112ff7812 */ /* 0x008fe8000788c0ff */
[----:B------:R-:W-:Y:S09]  /*51e0*/  P2R R128, PR, RZ, 0x10 ;  /* 0x00000010ff807803 */ /* 0x000ff20000000000 */
[----:B------:R-:W-:Y:S02]  /*51f0*/  @P4 MOV R45, R16 ;  /* 0x00000010002d4202 */ /* 0x000fe40000000f00 */
[----:B------:R-:W-:Y:S01]  /*5200*/  @P4 LOP3.LUT R43, R17, 0xffff, RZ, 0xc0, !PT ;  /* 0x0000ffff112b4812 */ /* 0x000fe200078ec0ff */
[----:B--2-4-:R-:W-:Y:S06]  /*5210*/  @!P0 BRA `(.L_x_85) ;  /* 0x0000000000a48947 */ /* 0x014fec0003800000 */
[----:B------:R-:W-:Y:S01]  /*5220*/  IMAD.HI.U32 R24, R116, R39, RZ ;  /* 0x0000002774187227 */ /* 0x000fe200078e00ff */
[----:B------:R-:W-:Y:S02]  /*5230*/  ISETP.NE.AND P0, PT, R38, 0x1, PT ;  /* 0x000000012600780c */ /* 0x000fe40003f05270 */
[----:B------:R-:W-:Y:S01]  /*5240*/  ISETP.NE.AND P2, PT, R40, 0x1, PT ;  /* 0x000000012800780c */ /* 0x000fe20003f45270 */
[-C--:B------:R-:W-:Y:S01]  /*5250*/  IMAD.HI.U32 R22, R117, R112.reuse, RZ ;  /* 0x0000007075167227 */ /* 0x080fe200078e00ff */
[----:B------:R-:W-:Y:S02]  /*5260*/  SHF.R.U32.HI R23, RZ, R115, R24 ;  /* 0x00000073ff177219 */ /* 0x000fe40000011618 */
[----:B------:R-:W-:Y:S01]  /*5270*/  ISETP.NE.AND P3, PT, R42, 0x1, PT ;  /* 0x000000012a00780c */ /* 0x000fe20003f65270 */
[----:B------:R-:W-:Y:S01]  /*5280*/  IMAD.HI.U32 R28, R43, R39, RZ ;  /* 0x000000272b1c7227 */ /* 0x000fe200078e00ff */
[----:B------:R-:W-:Y:S02]  /*5290*/  SHF.R.U32.HI R22, RZ, R113, R22 ;  /* 0x00000071ff167219 */ /* 0x000fe40000011616 */
[----:B------:R-:W-:Y:S01]  /*52a0*/  SEL R3, R116, R23, !P0 ;  /* 0x0000001774037207 */ /* 0x000fe20004000000 */
[----:B------:R-:W-:Y:S01]  /*52b0*/  IMAD.HI.U32 R26, R45, R112, RZ ;  /* 0x000000702d1a7227 */ /* 0x000fe200078e00ff */
[----:B------:R-:W-:Y:S03]  /*52c0*/  SEL R7, R117, R22, !P3 ;  /* 0x0000001675077207 */ /* 0x000fe60005800000 */
[-C--:B------:R-:W-:Y:S01]  /*52d0*/  IMAD.HI.U32 R22, R3, R36.reuse, RZ ;  /* 0x0000002403167227 */ /* 0x080fe200078e00ff */
[----:B------:R-:W-:Y:S03]  /*52e0*/  SHF.R.U32.HI R26, RZ, R113, R26 ;  /* 0x00000071ff1a7219 */ /* 0x000fe6000001161a */
[----:B------:R-:W-:Y:S01]  /*52f0*/  IMAD.HI.U32 R24, R7, R36, RZ ;  /* 0x0000002407187227 */ /* 0x000fe200078e00ff */
[----:B------:R-:W-:Y:S02]  /*5300*/  @P2 SHF.R.U32.HI R3, RZ, R37, R22 ;  /* 0x00000025ff032219 */ /* 0x000fe40000011616 */
[----:B------:R-:W-:Y:S02]  /*5310*/  SHF.R.U32.HI R22, RZ, R115, R28 ;  /* 0x00000073ff167219 */ /* 0x000fe4000001161c */
[----:B------:R-:W-:Y:S01]  /*5320*/  @P2 SHF.R.U32.HI R7, RZ, R37, R24 ;  /* 0x00000025ff072219 */ /* 0x000fe20000011618 */
[C---:B------:R-:W-:Y:S01]  /*5330*/  IMAD R2, R40.reuse, R3, RZ ;  /* 0x0000000328027224 */ /* 0x040fe200078e02ff */
[----:B------:R-:W-:Y:S02]  /*5340*/  SEL R5, R43, R22, !P0 ;  /* 0x000000162b057207 */ /* 0x000fe40004000000 */
[----:B------:R-:W-:Y:S01]  /*5350*/  SEL R3, R45, R26, !P3 ;  /* 0x0000001a2d037207 */ /* 0x000fe20005800000 */
[----:B------:R-:W-:Y:S01]  /*5360*/  IMAD R4, R40, R7, RZ ;  /* 0x0000000728047224 */ /* 0x000fe200078e02ff */
[C---:B------:R-:W-:Y:S01]  /*5370*/  ISETP.GE.AND P0, PT, R5.reuse, R2, PT ;  /* 0x000000020500720c */ /* 0x040fe20003f06270 */
[----:B------:R-:W-:Y:S03]  /*5380*/  IMAD.HI.U32 R6, R5, R36, RZ ;  /* 0x0000002405067227 */ /* 0x000fe600078e00ff */
[----:B------:R-:W-:Y:S01]  /*5390*/  ISETP.GE.OR P0, PT, R3, R4, P0 ;  /* 0x000000040300720c */ /* 0x000fe20000706670 */
[----:B------:R-:W-:Y:S01]  /*53a0*/  IMAD.MOV R4, RZ, RZ, -R3 ;  /* 0x000000ffff047224 */ /* 0x000fe200078e0a03 */
[-C--:B------:R-:W-:Y:S03]  /*53b0*/  SHF.R.U32.HI R6, RZ, R37.reuse, R6 ;  /* 0x00000025ff067219 */ /* 0x080fe60000011606 */
[----:B------:R-:W-:Y:S01]  /*53c0*/  IMAD R45, R42, R4, R45 ;  /* 0x000000042a2d7224 */ /* 0x000fe200078e022d */
[----:B------:R-:W-:Y:S05]  /*53d0*/  SEL R15, R5, R6, !P2 ;  /* 0x00000006050f7207 */ /* 0x000fea0005000000 */
[----:B------:R-:W-:Y:S02]  /*53e0*/  IMAD.MOV R6, RZ, RZ, -R15 ;  /* 0x000000ffff067224 */ /* 0x000fe400078e0a0f */
[C---:B------:R-:W-:Y:S04]  /*53f0*/  @!P0 IMAD.HI.U32 R2, R3.reuse, R36, RZ ;  /* 0x0000002403028227 */ /* 0x040fe800078e00ff */
[----:B------:R-:W-:Y:S01]  /*5400*/  IMAD R6, R40, R6, R5 ;  /* 0x0000000628067224 */ /* 0x000fe200078e0205 */
[----:B------:R-:W-:Y:S04]  /*5410*/  @!P0 SHF.R.U32.HI R2, RZ, R37, R2 ;  /* 0x00000025ff028219 */ /* 0x000fe80000011602 */
[----:B------:R-:W-:Y:S02]  /*5420*/  @!P0 SEL R0, R3, R2, !P2 ;  /* 0x0000000203008207 */ /* 0x000fe40005000000 */
[----:B------:R-:W-:Y:S02]  /*5430*/  IADD3 R2, PT, PT, -R5, RZ, RZ ;  /* 0x000000ff05027210 */ /* 0x000fe40007ffe1ff */
[----:B------:R-:W-:Y:S01]  /*5440*/  @!P0 IADD3 R8, PT, PT, R15, -R0, RZ ;  /* 0x800000000f088210 */ /* 0x000fe20007ffe0ff */
[----:B------:R-:W-:Y:S02]  /*5450*/  @!P0 IMAD R0, R7, R6, R0 ;  /* 0x0000000607008224 */ /* 0x000fe400078e0200 */
[----:B------:R-:W-:Y:S02]  /*5460*/  IMAD R43, R38, R2, R43 ;  /* 0x00000002262b7224 */ /* 0x000fe400078e022b */
[----:B------:R-:W-:Y:S02]  /*5470*/  @!P0 IMAD R5, R8, R40, R3 ;  /* 0x0000002808058224 */ /* 0x000fe400078e0203 */
[----:B------:R-:W-:Y:S04]  /*5480*/  @!P0 IMAD.MOV.U32 R3, RZ, RZ, R0 ;  /* 0x000000ffff038224 */ /* 0x000fe800078e0000 */
[----:B------:R-:W-:Y:S02]  /*5490*/  IMAD R45, R3, R42, R45 ;  /* 0x0000002a032d7224 */ /* 0x000fe400078e022d */
[----:B------:R-:W-:Y:S07]  /*54a0*/  IMAD R43, R5, R38, R43 ;  /* 0x00000026052b7224 */ /* 0x000fee00078e022b */
.L_x_85:
[----:B-1----:R-:W-:Y:S01]  /*54b0*/  @!P1 ISETP.NE.AND P0, PT, R10, 0x1, PT ;  /* 0x000000010a00980c */ /* 0x002fe20003f05270 */
[----:B------:R-:W-:Y:S01]  /*54c0*/  @!P1 IMAD.HI.U32 R3, R43, R11, RZ ;  /* 0x0000000b2b039227 */ /* 0x000fe200078e00ff */
[----:B------:R-:W-:Y:S01]  /*54d0*/  R2UR UR42, R21 ;  /* 0x00000000152a72ca */ /* 0x000fe200000e0000 */
[----:B------:R-:W-:Y:S01]  /*54e0*/  BSSY.RECONVERGENT B6, `(.L_x_86) ;  /* 0x0000031000067945 */ /* 0x000fe20003800200 */
[----:B------:R-:W-:Y:S01]  /*54f0*/  R2UR UR41, R20 ;  /* 0x00000000142972ca */ /* 0x000fe200000e0000 */
[----:B------:R-:W-:Y:S01]  /*5500*/  @!P1 IMAD.HI.U32 R0, R45, R12, RZ ;  /* 0x0000000c2d009227 */ /* 0x000fe200078e00ff */
[----:B------:R-:W-:Y:S02]  /*5510*/  @!P1 SHF.R.U32.HI R2, RZ, R14, R3 ;  /* 0x0000000eff029219 */ /* 0x000fe40000011603 */
[----:B------:R-:W-:Y:S01]  /*5520*/  @!P1 ISETP.NE.AND P2, PT, R9, 0x1, PT ;  /* 0x000000010900980c */ /* 0x000fe20003f45270 */
[----:B------:R-:W-:Y:S01]  /*5530*/  VIADD R130, R130, 0x1 ;  /* 0x0000000182827836 */ /* 0x000fe20000000000 */
[----:B------:R-:W-:Y:S02]  /*5540*/  @!P1 SEL R2, R43, R2, !P0 ;  /* 0x000000022b029207 */ /* 0x000fe40004000000 */
[----:B------:R-:W-:Y:S02]  /*5550*/  @!P1 SHF.R.U32.HI R0, RZ, R13, R0 ;  /* 0x0000000dff009219 */ /* 0x000fe40000011600 */
[----:B------:R-:W-:Y:S01]  /*5560*/  LOP3.LUT P0, RZ, R121, 0x3f0, RZ, 0xc0, !PT ;  /* 0x000003f079ff7812 */ /* 0x000fe2000780c0ff */
[----:B------:R-:W-:Y:S01]  /*5570*/  USHF.L.U32 UR42, UR42, 0x7, URZ ;  /* 0x000000072a2a7899 */ /* 0x000fe200080006ff */
[----:B------:R-:W-:Y:S01]  /*5580*/  @!P1 SEL R3, R45, R0, !P2 ;  /* 0x000000002d039207 */ /* 0x000fe20005000000 */
[----:B------:R-:W-:Y:S01]  /*5590*/  USHF.L.U32 UR41, UR41, 0x8, URZ ;  /* 0x0000000829297899 */ /* 0x000fe200080006ff */
[----:B------:R-:W-:Y:S03]  /*55a0*/  @P4 SHF.R.U32.HI R122, RZ, 0x10, R17 ;  /* 0x00000010ff7a4819 */ /* 0x000fe60000011611 */
[----:B------:R-:W-:Y:S02]  /*55b0*/  @!P1 IMAD.IADD R0, R2, 0x1, -R3 ;  /* 0x0000000102009824 */ /* 0x000fe400078e0a03 */
[----:B------:R-:W-:Y:S02]  /*55c0*/  @!P1 IMAD.IADD R2, R3, 0x1, -R2 ;  /* 0x0000000103029824 */ /* 0x000fe400078e0a02 */
[----:B------:R-:W-:Y:S02]  /*55d0*/  @!P1 IMAD R45, R0, R9, R45 ;  /* 0x00000009002d9224 */ /* 0x000fe400078e022d */
[----:B------:R-:W-:Y:S01]  /*55e0*/  @!P1 IMAD R43, R2, R10, R43 ;  /* 0x0000000a022b9224 */ /* 0x000fe200078e022b */
[----:B------:R-:W-:Y:S06]  /*55f0*/  @!P0 BRA `(.L_x_87) ;  /* 0x00000000007c8947 */ /* 0x000fec0003800000 */
[----:B------:R-:W1:Y:S01]  /*5600*/  LDCU.64 UR8, c[0x4][0x80] ;  /* 0x01001000ff0877ac */ /* 0x000e620008000a00 */
[----:B------:R-:W-:Y:S01]  /*5610*/  MOV R2, 0x0 ;  /* 0x0000000000027802 */ /* 0x000fe20000000f00 */
[----:B------:R-:W-:Y:S02]  /*5620*/  HFMA2 R12, -RZ, RZ, 0, 5.9604644775390625e-08 ;  /* 0x00000001ff0c7431 */ /* 0x000fe400000001ff */
[----:B------:R-:W-:Y:S01]  /*5630*/  IMAD.MOV.U32 R8, RZ, RZ, 0x70 ;  /* 0x00000070ff087424 */ /* 0x000fe200078e00ff */
[----:B------:R2:W3:Y:S01]  /*5640*/  LDC.64 R14, c[0x4][R2] ;  /* 0x01000000020e7b82 */ /* 0x0004e20000000a00 */
[----:B------:R-:W4:Y:S01]  /*5650*/  LDCU.64 UR6, c[0x4][0x88] ;  /* 0x01001100ff0677ac */ /* 0x000f220008000a00 */
[----:B------:R-:W-:Y:S01]  /*5660*/  IMAD.MOV.U32 R13, RZ, RZ, RZ ;  /* 0x000000ffff0d7224 */ /* 0x000fe200078e00ff */
[----:B------:R-:W2:Y:S01]  /*5670*/  LDCU.64 UR4, c[0x4][0x8] ;  /* 0x01000100ff0477ac */ /* 0x000ea20008000a00 */
[----:B-1----:R-:W-:Y:S01]  /*5680*/  MOV R5, UR9 ;  /* 0x0000000900057c02 */ /* 0x002fe20008000f00 */
[----:B------:R-:W-:Y:S01]  /*5690*/  IMAD.U32 R4, RZ, RZ, UR8 ;  /* 0x00000008ff047e24 */ /* 0x000fe2000f8e00ff */
[----:B----4-:R-:W-:Y:S01]  /*56a0*/  MOV R7, UR7 ;  /* 0x0000000700077c02 */ /* 0x010fe20008000f00 */
[----:B------:R-:W-:Y:S01]  /*56b0*/  IMAD.U32 R6, RZ, RZ, UR6 ;  /* 0x00000006ff067e24 */ /* 0x000fe2000f8e00ff */
[----:B--2---:R-:W-:Y:S01]  /*56c0*/  MOV R11, UR5 ;  /* 0x00000005000b7c02 */ /* 0x004fe20008000f00 */
[----:B------:R-:W-:Y:S02]  /*56d0*/  IMAD.U32 R10, RZ, RZ, UR4 ;  /* 0x00000004ff0a7e24 */ /* 0x000fe4000f8e00ff */
[----:B------:R-:W-:Y:S07]  /*56e0*/  LEPC R20, `(.L_x_88) ;  /* 0x000000001014794e */ /* 0x000fee0000000000 */
[----:B---3-5:R-:W-:Y:S05]  /*56f0*/  CALL.ABS.NOINC R14 ;  /* 0x000000000e007343 */ /* 0x028fea0003c00000 */
.L_x_88:
[----:B------:R-:W1:Y:S01]  /*5700*/  LDCU.64 UR8, c[0x4][0x80] ;  /* 0x01001000ff0877ac */ /* 0x000e620008000a00 */
[----:B------:R-:W2:Y:S01]  /*5710*/  LDC.64 R2, c[0x4][R2] ;  /* 0x0100000002027b82 */ /* 0x000ea20000000a00 */
[----:B------:R-:W-:Y:S02]  /*5720*/  HFMA2 R12, -RZ, RZ, 0, 5.9604644775390625e-08 ;  /* 0x00000001ff0c7431 */ /* 0x000fe400000001ff */
[----:B------:R-:W-:Y:S02]  /*5730*/  IMAD.MOV.U32 R8, RZ, RZ, 0x70 ;  /* 0x00000070ff087424 */ /* 0x000fe400078e00ff */
[----:B------:R-:W-:Y:S01]  /*5740*/  IMAD.MOV.U32 R13, RZ, RZ, RZ ;  /* 0x000000ffff0d7224 */ /* 0x000fe200078e00ff */
[----:B------:R-:W3:Y:S01]  /*5750*/  LDCU.64 UR6, c[0x4][0x88] ;  /* 0x01001100ff0677ac */ /* 0x000ee20008000a00 */
[----:B------:R-:W4:Y:S01]  /*5760*/  LDCU.64 UR4, c[0x4][0x8] ;  /* 0x01000100ff0477ac */ /* 0x000f220008000a00 */
[----:B-1----:R-:W-:Y:S02]  /*5770*/  MOV R4, UR8 ;  /* 0x0000000800047c02 */ /* 0x002fe40008000f00 */
[----:B------:R-:W-:Y:S02]  /*5780*/  MOV R5, UR9 ;  /* 0x0000000900057c02 */ /* 0x000fe40008000f00 */
[----:B---3--:R-:W-:Y:S01]  /*5790*/  MOV R7, UR7 ;  /* 0x0000000700077c02 */ /* 0x008fe20008000f00 */
[----:B------:R-:W-:Y:S01]  /*57a0*/  IMAD.U32 R6, RZ, RZ, UR6 ;  /* 0x00000006ff067e24 */ /* 0x000fe2000f8e00ff */
[----:B----4-:R-:W-:Y:S01]  /*57b0*/  MOV R11, UR5 ;  /* 0x00000005000b7c02 */ /* 0x010fe20008000f00 */
[----:B------:R-:W-:Y:S02]  /*57c0*/  IMAD.U32 R10, RZ, RZ, UR4 ;  /* 0x00000004ff0a7e24 */ /* 0x000fe4000f8e00ff */
[----:B------:R-:W-:Y:S07]  /*57d0*/  LEPC R20, `(.L_x_87) ;  /* 0x000000001014794e */ /* 0x000fee0000000000 */
[----:B--2---:R-:W-:Y:S05]  /*57e0*/  CALL.ABS.NOINC R2 ;  /* 0x0000000002007343 */ /* 0x004fea0003c00000 */
.L_x_87:
[----:B------:R-:W-:Y:S05]  /*57f0*/  BSYNC.RECONVERGENT B6 ;  /* 0x0000000000067941 */ /* 0x000fea0003800200 */
.L_x_86:
[----:B------:R-:W-:Y:S01]  /*5800*/  ISETP.NE.U32.AND P4, PT, R110, RZ, PT ;  /* 0x000000ff6e00720c */ /* 0x000fe20003f85070 */
[----:B------:R-:W-:Y:S01]  /*5810*/  UISETP.NE.AND UP2, UPT, UR50, URZ, UPT ;  /* 0x000000ff3200728c */ /* 0x000fe2000bf45270 */
[----:B------:R-:W-:Y:S01]  /*5820*/  ISETP.NE.U32.AND P2, PT, RZ, UR38, PT ;  /* 0x00000026ff007c0c */ /* 0x000fe2000bf45070 */
[----:B------:R-:W-:Y:S01]  /*5830*/  UISETP.NE.U32.AND UP1, UPT, UR44, URZ, UPT ;  /* 0x000000ff2c00728c */ /* 0x000fe2000bf25070 */
[----:B------:R-:W-:Y:S01]  /*5840*/  ISETP.NE.AND.EX P4, PT, R111, RZ, PT, P4 ;  /* 0x000000ff6f00720c */ /* 0x000fe20003f85340 */
[----:B------:R-:W-:Y:S01]  /*5850*/  UPLOP3.LUT UP0, UPT, UPT, UPT, UPT, 0x40, 0x4 ;  /* 0x000000000004789c */ /* 0x000fe20003f0e870 */
[----:B------:R-:W-:Y:S01]  /*5860*/  ISETP.NE.AND.EX P2, PT, RZ, UR39, PT, P2 ;  /* 0x00000027ff007c0c */ /* 0x000fe2000bf45320 */
[----:B------:R-:W-:Y:S01]  /*5870*/  UISETP.NE.AND.EX UP1, UPT, UR45, URZ, UPT, UP1 ;  /* 0x000000ff2d00728c */ /* 0x000fe2000bf25310 */
[----:B------:R-:W-:Y:S04]  /*5880*/  PLOP3.LUT P1, PT, PT, PT, UP2, 0x80, 0x8 ;  /* 0x000000000008781c */ /* 0x000fe80003f2f028 */
[----:B------:R-:W-:Y:S06]  /*5890*/  @UP2 UPLOP3.LUT UP0, UPT, UPT, UPT, UP1, 0x80, 0x8 ;  /* 0x000000000008289c */ /* 0x000fec0003f0f010 */
[----:B------:R-:W-:Y:S01]  /*58a0*/  PLOP3.LUT P0, PT, PT, PT, UP0, 0x80, 0x8 ;  /* 0x000000000008781c */ /* 0x000fe20003f0f008 */
[----:B------:R-:W-:Y:S01]  /*58b0*/  @!UPT UIADD3 URZ, UPT, UPT, URZ, URZ, URZ ;  /* 0x000000fffffff290 */ /* 0x000fe2000fffe0ff */
[----:B------:R-:W-:Y:S11]  /*58c0*/  BRA.U !UP1, `(.L_x_89) ;  /* 0x0000000109387547 */ /* 0x000ff6000b800000 */
[----:B------:R-:W-:Y:S01]  /*58d0*/  UISETP.NE.U32.AND UP0, UPT, UR38, URZ, UPT ;  /* 0x000000ff2600728c */ /* 0x000fe2000bf05070 */
[----:B------:R-:W-:Y:S02]  /*58e0*/  HFMA2 R0, -RZ, RZ, 0, 5.9604644775390625e-08 ;  /* 0x00000001ff007431 */ /* 0x000fe400000001ff */
[----:B------:R-:W-:Y:S01]  /*58f0*/  IMAD.MOV.U32 R51, RZ, RZ, 0x1 ;  /* 0x00000001ff337424 */ /* 0x000fe200078e00ff */
[----:B------:R-:W-:Y:S06]  /*5900*/  UISETP.NE.AND.EX UP0, UPT, UR39, URZ, UPT, UP0 ;  /* 0x000000ff2700728c */ /* 0x000fec000bf05300 */
[----:B------:R-:W-:Y:S05]  /*5910*/  PLOP3.LUT P3, PT, PT, PT, UP0, 0x80, 0x8 ;  /* 0x000000000008781c */ /* 0x000fea0003f6f008 */
[----:B------:R-:W1:Y:S01]  /*5920*/  @UP0 LDCU.64 UR6, c[0x0][0x888] ;  /* 0x00011100ff0607ac */ /* 0x000e620008000a00 */
[----:B------:R-:W-:Y:S07]  /*5930*/  @UP0 UIMAD UR4, UR36, UR44, URZ ;  /* 0x0000002c240402a4 */ /* 0x000fee000f8e02ff */
[----:B------:R-:W-:Y:S01]  /*5940*/  @!P3 PRMT R51, R0, 0x7610, R51 ;  /* 0x000076100033b816 */ /* 0x000fe20000000033 */
[----:B-1----:R-:W-:Y:S03]  /*5950*/  @UP0 UIMAD.WIDE UR6, UR4, 0x4, UR6 ;  /* 0x00000004040608a5 */ /* 0x002fe6000f8e0206 */
[----:B------:R-:W1:Y:S03]  /*5960*/  @!UP0 LDCU UR4, c[0x0][0x880] ;  /* 0x00011000ff0487ac */ /* 0x000e660008000800 */
[----:B------:R-:W-:Y:S01]  /*5970*/  IMAD.U32 R2, RZ, RZ, UR6 ;  /* 0x00000006ff027e24 */ /* 0x000fe2000f8e00ff */
[----:B------:R-:W-:Y:S05]  /*5980*/  MOV R3, UR7 ;  /* 0x0000000700037c02 */ /* 0x000fea0008000f00 */
[----:B-----5:R2:W5:Y:S02]  /*5990*/  @P3 LDG.E R50, desc[UR46][R2.64] ;  /* 0x0000002e02323981 */ /* 0x020564000c1e1900 */
[----:B-12---:R-:W-:Y:S02]  /*59a0*/  @!P3 IMAD.U32 R50, RZ, RZ, UR4 ;  /* 0x00000004ff32be24 */ /* 0x006fe4000f8e00ff */
.L_x_89:
[----:B------:R-:W-:Y:S05]  /*59b0*/  @!P4 BRA `(.L_x_90) ;  /* 0x000000000020c947 */ /* 0x000fea0003800000 */
[----:B------:R-:W-:Y:S04]  /*59c0*/  ISETP.NE.U32.AND P3, PT, R108, RZ, PT ;  /* 0x000000ff6c00720c */ /* 0x000fe80003f65070 */
[----:B------:R-:W-:Y:S11]  /*59d0*/  ISETP.NE.AND.EX P3, PT, R109, RZ, PT, P3 ;  /* 0x000000ff6d00720c */ /* 0x000ff60003f65330 */
[----:B------:R-:W-:Y:S02]  /*59e0*/  @!UPT UIADD3 URZ, UPT, UPT, URZ, URZ, URZ ;  /* 0x000000fffffff290 */ /* 0x000fe4000fffe0ff */
[----:B------:R-:W1:Y:S01]  /*59f0*/  @P3 LDC.64 R2, c[0x0][0x8a8] ;  /* 0x00022a00ff023b82 */ /* 0x000e620000000a00 */
[----:B------:R-:W-:Y:S04]  /*5a00*/  @P3 IMAD R0, R110, UR36, RZ ;  /* 0x000000246e003c24 */ /* 0x000fe8000f8e02ff */
[----:B-1----:R-:W-:Y:S05]  /*5a10*/  @P3 IMAD.WIDE R2, R0, 0x4, R2 ;  /* 0x0000000400023825 */ /* 0x002fea00078e0202 */
[----:B-----5:R1:W5:Y:S02]  /*5a20*/  @P3 LDG.E R46, desc[UR46][R2.64] ;  /* 0x0000002e022e3981 */ /* 0x020364000c1e1900 */
[----:B-1----:R-:W2:Y:S02]  /*5a30*/  @!P3 LDC R46, c[0x0][0x8a0] ;  /* 0x00022800ff2ebb82 */ /* 0x002ea40000000800 */
.L_x_90:
[----:B-----5:R-:W-:Y:S01]  /*5a40*/  FSETP.NEU.AND P3, PT, R50, RZ, PT ;  /* 0x000000ff3200720b */ /* 0x020fe20003f6d000 */
[----:B------:R-:W-:Y:S01]  /*5a50*/  IMAD.SHL.U32 R139, R118, 0x4, RZ ;  /* 0x00000004768b7824 */ /* 0x000fe200078e00ff */
[----:B------:R-:W-:Y:S01]  /*5a60*/  SEL R5, RZ, 0xffffffff, P2 ;  /* 0xffffffffff057807 */ /* 0x000fe20001000000 */
[----:B------:R-:W-:Y:S01]  /*5a70*/  IMAD.SHL.U32 R141, R125, 0x10, RZ ;  /* 0x000000107d8d7824 */ /* 0x000fe200078e00ff */
[----:B------:R-:W-:Y:S01]  /*5a80*/  @P1 LOP3.LUT P2, RZ, R51, 0xff, RZ, 0xc0, !PT ;  /* 0x000000ff33ff1812 */ /* 0x000fe2000784c0ff */
[----:B------:R-:W-:Y:S01]  /*5a90*/  VIADD R138, R139, UR48 ;  /* 0x000000308b8a7c36 */ /* 0x000fe20008000000 */
[----:B------:R-:W-:Y:S01]  /*5aa0*/  @P1 SEL R0, RZ, 0xffffffff, P3 ;  /* 0xffffffffff001807 */ /* 0x000fe20001800000 */
[----:B------:R-:W-:Y:S01]  /*5ab0*/  IMAD.MOV.U32 R145, RZ, RZ, -0x10 ;  /* 0xfffffff0ff917424 */ /* 0x000fe200078e00ff */
[----:B------:R-:W-:Y:S01]  /*5ac0*/  LEA R140, R44, UR48, 0x3 ;  /* 0x000000302c8c7c11 */ /* 0x000fe2000f8e18ff */
[----:B------:R-:W-:Y:S01]  /*5ad0*/  IMAD.SHL.U32 R143, R126, 0x10, RZ ;  /* 0x000000107e8f7824 */ /* 0x000fe200078e00ff */
[----:B------:R-:W-:Y:S01]  /*5ae0*/  @P0 SEL R0, R5, R0, !P2 ;  /* 0x0000000005000207 */ /* 0x000fe20005000000 */
[----:B------:R-:W-:Y:S01]  /*5af0*/  IMAD.IADD R134, R138, 0x1, R141 ;  /* 0x000000018a867824 */ /* 0x000fe200078e028d */
[----:B------:R-:W-:Y:S01]  /*5b00*/  SHF.L.U32 R3, R124, 0x1f, RZ ;  /* 0x0000001f7c037819 */ /* 0x000fe200000006ff */
[----:B------:R-:W-:Y:S01]  /*5b10*/  IMAD.IADD R137, R138, 0x1, R143 ;  /* 0x000000018a897824 */ /* 0x000fe200078e028f */
[----:B------:R-:W-:Y:S01]  /*5b20*/  @P1 LOP3.LUT R0, R0, 0x1, RZ, 0xc0, !PT ;  /* 0x0000000100001812 */ /* 0x000fe200078ec0ff */
[--C-:B------:R-:W-:Y:S01]  /*5b30*/  IMAD.IADD R132, R143, 0x1, R134.reuse ;  /* 0x000000018f847824 */ /* 0x100fe200078e0286 */
[----:B------:R-:W-:Y:S01]  /*5b40*/  PLOP3.LUT P2, PT, PT, PT, UP1, 0x80, 0x8 ;  /* 0x000000000008781c */ /* 0x000fe20003f4f018 */
[----:B------:R-:W-:Y:S01]  /*5b50*/  BSSY B1, `(.L_x_91) ;  /* 0x0000049000017945 */ /* 0x000fe20003800000 */
[----:B------:R-:W-:Y:S01]  /*5b60*/  ISETP.NE.U32.OR P4, PT, R0, 0x1, !P1 ;  /* 0x000000010000780c */ /* 0x000fe20004f85470 */
[----:B------:R-:W-:Y:S01]  /*5b70*/  IMAD.MOV.U32 R144, RZ, RZ, 0x1 ;  /* 0x00000001ff907424 */ /* 0x000fe200078e00ff */
[----:B------:R-:W-:Y:S01]  /*5b80*/  SEL R0, RZ, 0xffffffff, P3 ;  /* 0xffffffffff007807 */ /* 0x000fe20001800000 */
[----:B------:R-:W-:Y:S01]  /*5b90*/  IMAD R48, R44, 0x100, R47 ;  /* 0x000001002c307824 */ /* 0x000fe200078e022f */
[----:B------:R-:W-:Y:S01]  /*5ba0*/  LOP3.LUT P3, R129, R51, 0xff, RZ, 0xc0, !PT ;  /* 0x000000ff33817812 */ /* 0x000fe2000786c0ff */
[----:B------:R-:W-:Y:S01]  /*5bb0*/  IMAD.MOV.U32 R142, RZ, RZ, RZ ;  /* 0x000000ffff8e7224 */ /* 0x000fe200078e00ff */
[----:B------:R-:W-:Y:S02]  /*5bc0*/  P2R R136, PR, RZ, 0x10 ;  /* 0x00000010ff887803 */ /* 0x000fe40000000000 */
[----:B------:R-:W-:Y:S02]  /*5bd0*/  CS2R R106, SRZ ;  /* 0x00000000006a7805 */ /* 0x000fe4000001ff00 */
[----:B------:R-:W-:Y:S02]  /*5be0*/  CS2R R104, SRZ ;  /* 0x0000000000687805 */ /* 0x000fe4000001ff00 */
[----:B------:R-:W-:Y:S02]  /*5bf0*/  CS2R R102, SRZ ;  /* 0x0000000000667805 */ /* 0x000fe4000001ff00 */
[----:B------:R-:W-:Y:S02]  /*5c00*/  CS2R R100, SRZ ;  /* 0x0000000000647805 */ /* 0x000fe4000001ff00 */
[----:B------:R-:W-:Y:S02]  /*5c10*/  @P2 SEL R0, R5, R0, !P3 ;  /* 0x0000000005002207 */ /* 0x000fe40005800000 */
[----:B------:R-:W-:Y:S02]  /*5c20*/  CS2R R98, SRZ ;  /* 0x0000000000627805 */ /* 0x000fe4000001ff00 */
[----:B------:R-:W-:Y:S02]  /*5c30*/  @P4 SHF.L.U32 R2, RZ, 0x1f, RZ ;  /* 0x0000001fff024819 */ /* 0x000fe400000006ff */
[----:B------:R-:W-:Y:S02]  /*5c40*/  CS2R R96, SRZ ;  /* 0x0000000000607805 */ /* 0x000fe4000001ff00 */
[----:B------:R-:W-:Y:S02]  /*5c50*/  LOP3.LUT R0, R0, 0x1, RZ, 0xc0, !PT ;  /* 0x0000000100007812 */ /* 0x000fe400078ec0ff */
[----:B------:R-:W-:Y:S01]  /*5c60*/  CS2R R94, SRZ ;  /* 0x00000000005e7805 */ /* 0x000fe2000001ff00 */
[----:B------:R-:W1:Y:S01]  /*5c70*/  @P4 SYNCS.PHASECHK.TRANS64.TRYWAIT P1, [UR48+0x30], R2 ;  /* 0x00003002ff0045a7 */ /* 0x000e620008021130 */
[----:B------:R-:W-:Y:S02]  /*5c80*/  CS2R R92, SRZ ;  /* 0x00000000005c7805 */ /* 0x000fe4000001ff00 */
[----:B------:R-:W-:Y:S02]  /*5c90*/  ISETP.NE.U32.AND P2, PT, R0, 0x1, PT ;  /* 0x000000010000780c */ /* 0x000fe40003f45070 */
[----:B------:R-:W-:Y:S02]  /*5ca0*/  CS2R R90, SRZ ;  /* 0x00000000005a7805 */ /* 0x000fe4000001ff00 */
[----:B------:R-:W-:Y:S02]  /*5cb0*/  CS2R R88, SRZ ;  /* 0x0000000000587805 */ /* 0x000fe4000001ff00 */
[----:B------:R-:W-:Y:S02]  /*5cc0*/  CS2R R86, SRZ ;  /* 0x0000000000567805 */ /* 0x000fe4000001ff00 */
[----:B------:R-:W-:Y:S02]  /*5cd0*/  P2R R146, PR, RZ, 0x4 ;  /* 0x00000004ff927803 */ /* 0x000fe40000000000 */
[----:B------:R-:W-:Y:S02]  /*5ce0*/  CS2R R84, SRZ ;  /* 0x0000000000547805 */ /* 0x000fe4000001ff00 */
[----:B------:R-:W-:Y:S02]  /*5cf0*/  ISETP.NE.U32.AND P2, PT, R119, 0x1, PT ;  /* 0x000000017700780c */ /* 0x000fe40003f45070 */
[----:B------:R-:W-:Y:S02]  /*5d00*/  CS2R R82, SRZ ;  /* 0x0000000000527805 */ /* 0x000fe4000001ff00 */
[----:B------:R-:W-:Y:S02]  /*5d10*/  CS2R R80, SRZ ;  /* 0x0000000000507805 */ /* 0x000fe4000001ff00 */
[----:B------:R-:W-:Y:S02]  /*5d20*/  CS2R R78, SRZ ;  /* 0x00000000004e7805 */ /* 0x000fe4000001ff00 */
[----:B------:R-:W-:Y:S02]  /*5d30*/  SEL R145, R145, 0x10, !P2 ;  /* 0x0000001091917807 */ /* 0x000fe40005000000 */
[----:B------:R-:W-:Y:S01]  /*5d40*/  CS2R R76, SRZ ;  /* 0x00000000004c7805 */ /* 0x000fe2000001ff00 */
[----:B------:R3:W4:Y:S02]  /*5d50*/  SYNCS.PHASECHK.TRANS64.TRYWAIT P0, [R140+URZ+0xa0], R3 ;  /* 0x0000a0038c0075a7 */ /* 0x00072400080011ff */
[----:B------:R-:W-:Y:S02]  /*5d60*/  IMAD.IADD R138, R138, 0x1, R145 ;  /* 0x000000018a8a7824 */ /* 0x000fe400078e0291 */
[C---:B------:R-:W-:Y:S02]  /*5d70*/  IMAD.IADD R135, R145.reuse, 0x1, R137 ;  /* 0x0000000191877824 */ /* 0x040fe400078e0289 */
[C---:B------:R-:W-:Y:S02]  /*5d80*/  IMAD.IADD R133, R145.reuse, 0x1, R134 ;  /* 0x0000000191857824 */ /* 0x040fe400078e0286 */
[----:B------:R-:W-:Y:S01]  /*5d90*/  IMAD.IADD R131, R145, 0x1, R132 ;  /* 0x0000000191837824 */ /* 0x000fe200078e0284 */
[----:B-1----:R-:W-:Y:S01]  /*5da0*/  @P4 SEL R144, RZ, 0x1, !P1 ;  /* 0x00000001ff904807 */ /* 0x002fe20004800000 */
[----:B---3--:R-:W-:Y:S06]  /*5db0*/  @!P4 BRA `(.L_x_92) ;  /* 0x000000000088c947 */ /* 0x008fec0003800000 */
[----:B------:R-:W-:Y:S01]  /*5dc0*/  IMAD.MOV.U32 R106, RZ, RZ, RZ ;  /* 0x000000ffff6a7224 */ /* 0x000fe200078e00ff */
[----:B------:R-:W-:Y:S01]  /*5dd0*/  ISETP.NE.AND P1, PT, R144, RZ, PT ;  /* 0x000000ff9000720c */ /* 0x000fe20003f25270 */
[----:B------:R-:W-:Y:S01]  /*5de0*/  BSSY B0, `(.L_x_93) ;  /* 0x0000014000007945 */ /* 0x000fe20003800000 */
[----:B------:R-:W-:Y:S02]  /*5df0*/  CS2R R78, SRZ ;  /* 0x00000000004e7805 */ /* 0x000fe4000001ff00 */
        /* <DEDUP_REMOVED lines=13> */
[----:B------:R-:W-:Y:S01]  /*5ed0*/  CS2R R104, SRZ ;  /* 0x0000000000687805 */ /* 0x000fe2000001ff00 */
[----:B------:R-:W-:Y:S06]  /*5ee0*/  @P1 BRA `(.L_x_94) ;  /* 0x00000000000c1947 */ /* 0x000fec0003800000 */
[----:B------:R-:W-:Y:S04]  /*5ef0*/  SHF.L.U32 R5, RZ, 0x1f, RZ ;  /* 0x0000001fff057819 */ /* 0x000fe800000006ff */
[----:B------:R-:W1:Y:S02]  /*5f00*/  SYNCS.PHASECHK.TRANS64.TRYWAIT P1, [UR48+0x30], R5 ;  /* 0x00003005ff0075a7 */ /* 0x000e640008021130 */
[----:B-1----:R-:W-:Y:S05]  /*5f10*/  @!P1 BRA `(.L_x_95) ;  /* 0x0000005c009c9947 */ /* 0x002fea0003800000 */
.L_x_94:
[----:B------:R-:W-:Y:S05]  /*5f20*/  BSYNC B0 ;  /* 0x0000000000007941 */ /* 0x000fea0003800000 */
.L_x_93:
[----:B------:R-:W-:Y:S01]  /*5f30*/  ISETP.NE.AND P1, PT, R146, RZ, PT ;  /* 0x000000ff9200720c */ /* 0x000fe20003f25270 */
[----:B------:R-:W-:Y:S11]  /*5f40*/  HFMA2 R142, -RZ, RZ, 0, 5.9604644775390625e-08 ;  /* 0x00000001ff8e7431 */ /* 0x000ff600000001ff */
[----:B------:R-:W-:Y:S01]  /*5f50*/  @!UPT UIADD3 URZ, UPT, UPT, URZ, URZ, URZ ;  /* 0x000000fffffff290 */ /* 0x000fe2000fffe0ff */
[----:B------:R3:W1:Y:S04]  /*5f60*/  @P1 LDS.128 R76, [R139+UR48+0x400] ;  /* 0x000400308b4c1984 */ /* 0x0006680008000c00 */
[----:B------:R3:W1:Y:S04]  /*5f70*/  @P1 LDS.128 R80, [R138+0x400] ;  /* 0x000400008a501984 */ /* 0x0006680000000c00 */
[----:B------:R3:W1:Y:S04]  /*5f80*/  @P1 LDS.128 R84, [R137+0x400] ;  /* 0x0004000089541984 */ /* 0x0006680000000c00 */
[----:B------:R3:W1:Y:S04]  /*5f90*/  @P1 LDS.128 R88, [R135+0x400] ;  /* 0x0004000087581984 */ /* 0x0006680000000c00 */
[----:B------:R3:W1:Y:S04]  /*5fa0*/  @P1 LDS.128 R92, [R134+0x400] ;  /* 0x00040000865c1984 */ /* 0x0006680000000c00 */
[----:B------:R3:W1:Y:S04]  /*5fb0*/  @P1 LDS.128 R96, [R133+0x400] ;  /* 0x0004000085601984 */ /* 0x0006680000000c00 */
[----:B------:R3:W1:Y:S04]  /*5fc0*/  @P1 LDS.128 R100, [R132+0x400] ;  /* 0x0004000084641984 */ /* 0x0006680000000c00 */
[----:B------:R3:W1:Y:S02]  /*5fd0*/  @P1 LDS.128 R104, [R131+0x400] ;  /* 0x0004000083681984 */ /* 0x0006640000000c00 */
.L_x_92:
[----:B------:R-:W-:Y:S05]  /*5fe0*/  BSYNC B1 ;  /* 0x0000000000017941 */ /* 0x000fea0003800000 */
.L_x_91:
[----:B-1----:R-:W-:Y:S04]  /*5ff0*/  SHF.R.U32.HI R5, RZ, 0x15, R48 ;  /* 0x00000015ff057819 */ /* 0x002fe80000011630 */
[----:B------:R-:W-:Y:S01]  /*6000*/  LOP3.LUT P1, RZ, R5, 0x3, R120, 0x48, !PT ;  /* 0x0000000305ff7812 */ /* 0x000fe20007824878 */
[----:B------:R-:W-:Y:S01]  /*6010*/  @!UPT UIADD3 URZ, UPT, UPT, URZ, URZ, URZ ;  /* 0x000000fffffff290 */ /* 0x000fe2000fffe0ff */
[----:B----4-:R-:W-:Y:S11]  /*6020*/  @P0 BRA `(.L_x_96) ;  /* 0x0000000000080947 */ /* 0x010ff60003800000 */
[----:B------:R-:W1:Y:S02]  /*6030*/  SYNCS.PHASECHK.TRANS64.TRYWAIT P0, [R140+URZ+0xa0], R3 ;  /* 0x0000a0038c0075a7 */ /* 0x000e6400080011ff */
[----:B-1----:R-:W-:Y:S05]  /*6040*/  @!P0 BRA `(.L_x_97) ;  /* 0x0000005c00688947 */ /* 0x002fea0003800000 */
.L_x_96:
[----:B------:R-:W-:Y:S05]  /*6050*/  @!P1 BRA `(.L_x_98) ;  /* 0x0000000000409947 */ /* 0x000fea0003800000 */
[----:B------:R-:W4:Y:S01]  /*6060*/  LDCU.64 UR8, c[0x4][0x70] ;  /* 0x01000e00ff0877ac */ /* 0x000f220008000a00 */
[----:B-1----:R-:W-:Y:S01]  /*6070*/  MOV R3, 0x0 ;  /* 0x0000000000037802 */ /* 0x002fe20000000f00 */
[----:B------:R-:W-:Y:S02]  /*6080*/  HFMA2 R12, -RZ, RZ, 0, 5.9604644775390625e-08 ;  /* 0x00000001ff0c7431 */ /* 0x000fe400000001ff */
[----:B------:R-:W-:Y:S02]  /*6090*/  IMAD.MOV.U32 R8, RZ, RZ, 0x192 ;  /* 0x00000192ff087424 */ /* 0x000fe400078e00ff */
[----:B------:R-:W-:Y:S01]  /*60a0*/  IMAD.MOV.U32 R13, RZ, RZ, RZ ;  /* 0x000000ffff0d7224 */ /* 0x000fe200078e00ff */
[----:B------:R-:W1:Y:S01]  /*60b0*/  LDCU.64 UR6, c[0x4][0x78] ;  /* 0x01000f00ff0677ac */ /* 0x000e620008000a00 */
[----:B------:R-:W2:Y:S01]  /*60c0*/  LDC.64 R2, c[0x4][R3] ;  /* 0x0100000003027b82 */ /* 0x000ea20000000a00 */
[----:B------:R-:W5:Y:S01]  /*60d0*/  LDCU.64 UR4, c[0x4][0x10] ;  /* 0x01000200ff0477ac */ /* 0x000f620008000a00 */
[----:B----4-:R-:W-:Y:S01]  /*60e0*/  MOV R5, UR9 ;  /* 0x0000000900057c02 */ /* 0x010fe20008000f00 */
[----:B------:R-:W-:Y:S01]  /*60f0*/  IMAD.U32 R4, RZ, RZ, UR8 ;  /* 0x00000008ff047e24 */ /* 0x000fe2000f8e00ff */
[----:B-1----:R-:W-:Y:S01]  /*6100*/  MOV R7, UR7 ;  /* 0x0000000700077c02 */ /* 0x002fe20008000f00 */
[----:B------:R-:W-:Y:S01]  /*6110*/  IMAD.U32 R6, RZ, RZ, UR6 ;  /* 0x00000006ff067e24 */ /* 0x000fe2000f8e00ff */
[----:B-----5:R-:W-:Y:S01]  /*6120*/  MOV R11, UR5 ;  /* 0x00000005000b7c02 */ /* 0x020fe20008000f00 */
[----:B------:R-:W-:Y:S02]  /*6130*/  IMAD.U32 R10, RZ, RZ, UR4 ;  /* 0x00000004ff0a7e24 */ /* 0x000fe4000f8e00ff */
[----:B------:R-:W-:Y:S07]  /*6140*/  LEPC R20, `(.L_x_98) ;  /* 0x000000001014794e */ /* 0x000fee0000000000 */
[----:B--23--:R-:W-:Y:S05]  /*6150*/  CALL.ABS.NOINC R2 ;  /* 0x0000000002007343 */ /* 0x00cfea0003c00000 */
.L_x_98:
[----:B------:R-:W-:Y:S05]  /*6160*/  WARPSYNC.ALL ;  /* 0x0000000000007948 */ /* 0x000fea0003800000 */
[----:B------:R-:W-:Y:S01]  /*6170*/  R2UR UR4, R48 ;  /* 0x00000000300472ca */ /* 0x000fe200000e0000 */
[----:B------:R-:W-:Y:S01]  /*6180*/  BSSY.RECONVERGENT B0, `(.L_x_99) ;  /* 0x000005d000007945 */ /* 0x000fe20003800200 */
[----:B------:R-:W-:Y:S11]  /*6190*/  ISETP.NE.AND P0, PT, R127, RZ, PT ;  /* 0x000000ff7f00720c */ /* 0x000ff60003f05270 */
[----:B------:R-:W1:Y:S02]  /*61a0*/  LDTM.x32 R4, tmem[UR4] ;  /* 0x00000004000479ee */ /* 0x000e6400082c0000 */
[C---:B-12---:R-:W-:Y:S01]  /*61b0*/  FMUL R3, R46.reuse, R4 ;  /* 0x000000042e037220 */ /* 0x046fe20000400000 */
[C---:B------:R-:W-:Y:S01]  /*61c0*/  FMUL R0, R46.reuse, R5 ;  /* 0x000000052e007220 */ /* 0x040fe20000400000 */
[C---:B------:R-:W-:Y:S01]  /*61d0*/  FMUL R5, R46.reuse, R6 ;  /* 0x000000062e057220 */ /* 0x040fe20000400000 */
[----:B------:R-:W-:Y:S01]  /*61e0*/  FMUL R2, R46, R7 ;  /* 0x000000072e027220 */ /* 0x000fe20000400000 */
[C---:B------:R-:W-:Y:S01]  /*61f0*/  FFMA R52, R50.reuse, R76, R3 ;  /* 0x0000004c32347223 */ /* 0x040fe20000000003 */
[C---:B------:R-:W-:Y:S01]  /*6200*/  FFMA R53, R50.reuse, R77, R0 ;  /* 0x0000004d32357223 */ /* 0x040fe20000000000 */
[C---:B------:R-:W-:Y:S01]  /*6210*/  FFMA R54, R50.reuse, R78, R5 ;  /* 0x0000004e32367223 */ /* 0x040fe20000000005 */
[----:B------:R-:W-:Y:S01]  /*6220*/  FFMA R55, R50, R79, R2 ;  /* 0x0000004f32377223 */ /* 0x000fe20000000002 */
[C---:B------:R-:W-:Y:S01]  /*6230*/  FMUL R7, R46.reuse, R8 ;  /* 0x000000082e077220 */ /* 0x040fe20000400000 */
[C---:B------:R-:W-:Y:S01]  /*6240*/  FMUL R4, R46.reuse, R9 ;  /* 0x000000092e047220 */ /* 0x040fe20000400000 */
[C---:B------:R-:W-:Y:S01]  /*6250*/  FMUL R9, R46.reuse, R10 ;  /* 0x0000000a2e097220 */ /* 0x040fe20000400000 */
[----:B------:R-:W-:Y:S01]  /*6260*/  FMUL R6, R46, R11 ;  /* 0x0000000b2e067220 */ /* 0x000fe20000400000 */
[----:B------:R1:W-:Y:S01]  /*6270*/  STS.128 [R139+UR48+0x400], R52 ;  /* 0x000400348b007988 */ /* 0x0003e20008000c30 */
        /* <DEDUP_REMOVED lines=8> */
[----:B------:R2:W-:Y:S01]  /*6300*/  STS.128 [R138+0x400], R56 ;  /* 0x000400388a007388 */ /* 0x0005e20000000c00 */
        /* <DEDUP_REMOVED lines=18> */
[----:B------:R-:W-:Y:S01]  /*6430*/  FFMA R68, R50, R92, R19 ;  /* 0x0000005c32447223 */ /* 0x000fe20000000013 */
[----:B------:R-:W-:Y:S01]  /*6440*/  FMUL R23, R46, R24 ;  /* 0x000000182e177220 */ /* 0x000fe20000400000 */
[----:B------:R-:W-:Y:S01]  /*6450*/  FFMA R69, R50, R93, R16 ;  /* 0x0000005d32457223 */ /* 0x000fe20000000010 */
[----:B------:R-:W-:Y:S01]  /*6460*/  FMUL R20, R46, R25 ;  /* 0x000000192e147220 */ /* 0x000fe20000400000 */
[----:B------:R-:W-:Y:S01]  /*6470*/  FFMA R70, R50, R94, R21 ;  /* 0x0000005e32467223 */ /* 0x000fe20000000015 */
[----:B------:R-:W-:Y:S01]  /*6480*/  FMUL R25, R46, R26 ;  /* 0x0000001a2e197220 */ /* 0x000fe20000400000 */
[----:B------:R-:W-:Y:S01]  /*6490*/  FFMA R71, R50, R95, R18 ;  /* 0x0000005f32477223 */ /* 0x000fe20000000012 */
[----:B------:R-:W-:Y:S01]  /*64a0*/  FMUL R22, R46, R27 ;  /* 0x0000001b2e167220 */ /* 0x000fe20000400000 */
[----:B-1----:R-:W-:Y:S01]  /*64b0*/  FFMA R52, R50, R96, R23 ;  /* 0x0000006032347223 */ /* 0x002fe20000000017 */
[----:B------:R-:W-:Y:S01]  /*64c0*/  FMUL R27, R46, R28 ;  /* 0x0000001c2e1b7220 */ /* 0x000fe20000400000 */
[----:B------:R-:W-:Y:S01]  /*64d0*/  FFMA R53, R50, R97, R20 ;  /* 0x0000006132357223 */ /* 0x000fe20000000014 */
[----:B------:R3:W-:Y:S01]  /*64e0*/  STS.128 [R134+0x400], R68 ;  /* 0x0004004486007388 */ /* 0x0007e20000000c00 */
[----:B------:R-:W-:Y:S01]  /*64f0*/  FMUL R24, R46, R29 ;  /* 0x0000001d2e187220 */ /* 0x000fe20000400000 */
[----:B------:R-:W-:Y:S01]  /*6500*/  FFMA R54, R50, R98, R25 ;  /* 0x0000006232367223 */ /* 0x000fe20000000019 */
[----:B------:R-:W-:Y:S01]  /*6510*/  FMUL R29, R46, R30 ;  /* 0x0000001e2e1d7220 */ /* 0x000fe20000400000 */
[----:B------:R-:W-:Y:S01]  /*6520*/  FFMA R55, R50, R99, R22 ;  /* 0x0000006332377223 */ /* 0x000fe20000000016 */
[----:B------:R-:W-:Y:S01]  /*6530*/  FMUL R26, R46, R31 ;  /* 0x0000001f2e1a7220 */ /* 0x000fe20000400000 */
[----:B--2---:R-:W-:Y:S01]  /*6540*/  FFMA R56, R50, R100, R27 ;  /* 0x0000006432387223 */ /* 0x004fe2000000001b */
        /* <DEDUP_REMOVED lines=8> */
[C---:B----4-:R-:W-:Y:S01]  /*65d0*/  FFMA R60, R50.reuse, R104, R31 ;  /* 0x00000068323c7223 */ /* 0x050fe2000000001f */
[C---:B------:R-:W-:Y:S01]  /*65e0*/  FFMA R61, R50.reuse, R105, R28 ;  /* 0x00000069323d7223 */ /* 0x040fe2000000001c */
[C---:B------:R-:W-:Y:S01]  /*65f0*/  FFMA R62, R50.reuse, R106, R3 ;  /* 0x0000006a323e7223 */ /* 0x040fe20000000003 */
[----:B------:R3:W-:Y:S01]  /*6600*/  STS.128 [R132+0x400], R56 ;  /* 0x0004003884007388 */ /* 0x0007e20000000c00 */
[----:B------:R-:W-:Y:S05]  /*6610*/  FFMA R63, R50, R107, R0 ;  /* 0x0000006b323f7223 */ /* 0x000fea0000000000 */
[----:B------:R3:W-:Y:S01]  /*6620*/  STS.128 [R131+0x400], R60 ;  /* 0x0004003c83007388 */ /* 0x0007e20000000c00 */
[----:B------:R-:W-:Y:S01]  /*6630*/  @!PT LDS RZ, [RZ] ;  /* 0x00000000fffff984 */ /* 0x000fe20000000800 */
[----:B------:R-:W-:Y:S01]  /*6640*/  @!PT LDS RZ, [RZ] ;  /* 0x00000000fffff984 */ /* 0x000fe20000000800 */
[----:B------:R-:W-:Y:S01]  /*6650*/  @!PT LDS RZ, [RZ] ;  /* 0x00000000fffff984 */ /* 0x000fe20000000800 */
[----:B------:R-:W-:Y:S01]  /*6660*/  @!PT LDS RZ, [RZ] ;  /* 0x00000000fffff984 */ /* 0x000fe20000000800 */
[----:B------:R1:W-:Y:S06]  /*6670*/  MEMBAR.ALL.CTA ;  /* 0x0000000000007992 */ /* 0x0003ec0000008000 */
[----:B-1----:R-:W1:Y:S02]  /*6680*/  FENCE.VIEW.ASYNC.S ;  /* 0x00000000000073c6 */ /* 0x002e640000000000 */
[----:B-1----:R-:W-:Y:S06]  /*6690*/  BAR.SYNC.DEFER_BLOCKING 0x1, 0x80 ;  /* 0x0042000000007b1d */ /* 0x002fec0000010000 */
[----:B------:R-:W-:Y:S05]  /*66a0*/  @P0 BRA `(.L_x_100) ;  /* 0x0000000000280947 */ /* 0x000fea0003800000 */
[----:B------:R-:W-:Y:S02]  /*66b0*/  UIADD3 UR4, UPT, UPT, UR48, 0x400, URZ ;  /* 0x0000040030047890 */ /* 0x000fe4000fffe0ff */
[----:B------:R-:W-:Y:S01]  /*66c0*/  UIADD3 UR6, UP0, UPT, UR52, 0x680, URZ ;  /* 0x0000068034067890 */ /* 0x000fe2000ff1e0ff */
[----:B------:R-:W-:Y:S03]  /*66d0*/  UMOV UR43, UR36 ;  /* 0x00000024002b7c82 */ /* 0x000fe60008000000 */
[----:B------:R-:W-:Y:S01]  /*66e0*/  MOV R121, UR4 ;  /* 0x0000000400797c02 */ /* 0x000fe20008000f00 */
[----:B------:R-:W-:Y:S03]  /*66f0*/  UIADD3.X UR7, UPT, UPT, URZ, UR53, URZ, UP0, !UPT ;  /* 0x00000035ff077290 */ /* 0x000fe600087fe4ff */
[----:B------:R-:W-:Y:S11]  /*6700*/  R2UR UR40, R121 ;  /* 0x00000000792872ca */ /* 0x000ff600000e0000 */
[----:B------:R-:W-:Y:S02]  /*6710*/  @!UPT UIADD3 URZ, UPT, UPT, URZ, URZ, URZ ;  /* 0x000000fffffff290 */ /* 0x000fe4000fffe0ff */
[----:B------:R1:W-:Y:S01]  /*6720*/  UTMASTG.3D [UR40], [UR6] ;  /* 0x00000028060073b5 */ /* 0x0003e20008010000 */
[----:B------:R0:W-:Y:S01]  /*6730*/  UTMACMDFLUSH ;  /* 0x00000000000079b7 */ /* 0x0001e20000000000 */
[----:B-1----:R-:W-:Y:S04]  /*6740*/  DEPBAR.LE SB0, 0x1 ;  /* 0x000080400000791a */ /* 0x002fe80000000000 */
.L_x_100:
[----:B------:R-:W-:Y:S05]  /*6750*/  BSYNC.RECONVERGENT B0 ;  /* 0x0000000000007941 */ /* 0x000fea0003800200 */
.L_x_99:
[----:B------:R-:W-:Y:S01]  /*6760*/  BAR.SYNC.DEFER_BLOCKING 0x1, 0x80 ;  /* 0x0042000000007b1d */ /* 0x000fe20000010000 */
[----:B------:R-:W-:Y:S01]  /*6770*/  ISETP.NE.AND P1, PT, R136, RZ, PT ;  /* 0x000000ff8800720c */ /* 0x000fe20003f25270 */
[----:B------:R-:W-:Y:S01]  /*6780*/  UISETP.NE.AND UP0, UPT, UR49, URZ, UPT ;  /* 0x000000ff3100728c */ /* 0x000fe2000bf05270 */
[----:B------:R-:W-:Y:S11]  /*6790*/  LEA R3, R142, UR48, 0x3 ;  /* 0x000000308e037c11 */ /* 0x000ff6000f8e18ff */
[----:B------:R-:W-:Y:S01]  /*67a0*/  @P1 SHF.L.U32 R2, RZ, 0x1f, RZ ;  /* 0x0000001fff021819 */ /* 0x000fe200000006ff */
[----:B------:R-:W-:Y:S06]  /*67b0*/  BRA.U !UP0, `(.L_x_101) ;  /* 0x0000000108247547 */ /* 0x000fec000b800000 */
[----:B------:R-:W-:Y:S01]  /*67c0*/  IMAD.U32 R5, RZ, RZ, UR51 ;  /* 0x00000033ff057e24 */ /* 0x000fe2000f8e00ff */
[----:B------:R-:W-:Y:S01]  /*67d0*/  MOV R0, UR37 ;  /* 0x0000002500007c02 */ /* 0x000fe20008000f00 */
[----:B------:R-:W-:Y:S03]  /*67e0*/  UIADD3 UR51, UPT, UPT, UR51, 0x1, URZ ;  /* 0x0000000133337890 */ /* 0x000fe6000fffe0ff */
[----:B------:R-:W-:Y:S01]  /*67f0*/  @P1 LEA R5, R5, UR48, 0x3 ;  /* 0x0000003005051c11 */ /* 0x000fe2000f8e18ff */
[----:B------:R-:W-:Y:S04]  /*6800*/  UISETP.NE.AND UP0, UPT, UR51, 0x4, UPT ;  /* 0x000000043300788c */ /* 0x000fe8000bf05270 */
[----:B------:R-:W-:Y:S01]  /*6810*/  @P1 VIADD R5, R5, 0x50 ;  /* 0x0000005005051836 */ /* 0x000fe20000000000 */
[----:B------:R-:W-:Y:S04]  /*6820*/  USEL UR51, UR51, URZ, UP0 ;  /* 0x000000ff33337287 */ /* 0x000fe80008000000 */
[----:B------:R-:W-:Y:S04]  /*6830*/  @P1 PRMT R0, R0, 0x654, R5 ;  /* 0x0000065400001816 */ /* 0x000fe80000000005 */
[----:B------:R1:W-:Y:S04]  /*6840*/  @P1 SYNCS.ARRIVE.TRANS64.RED.A1T0 RZ, [R0+URZ], RZ ;  /* 0x000000ff00ff19a7 */ /* 0x0003e800081004ff */
.L_x_101:
[----:B------:R-:W2:Y:S01]  /*6850*/  @P1 SYNCS.PHASECHK.TRANS64.TRYWAIT P0, [R3+URZ+0x30], R2 ;  /* 0x00003002030015a7 */ /* 0x000ea200080011ff */
[----:B------:R-:W-:Y:S01]  /*6860*/  BSSY B1, `(.L_x_102) ;  /* 0x000001f000017945 */ /* 0x000fe20003800000 */
[----:B--2---:R-:W-:Y:S03]  /*6870*/  @P1 SEL R144, RZ, 0x1, !P0 ;  /* 0x00000001ff901807 */ /* 0x004fe60004000000 */
[----:B------:R-:W-:Y:S05]  /*6880*/  @!P1 BRA `(.L_x_103) ;  /* 0x0000000000709947 */ /* 0x000fea0003800000 */
[----:B------:R-:W-:Y:S01]  /*6890*/  ISETP.NE.AND P1, PT, R146, RZ, PT ;  /* 0x000000ff9200720c */ /* 0x000fe20003f25270 */
[----:B------:R-:W-:Y:S01]  /*68a0*/  BSSY B0, `(.L_x_104) ;  /* 0x000000b000007945 */ /* 0x000fe20003800000 */
[----:B------:R-:W-:Y:S11]  /*68b0*/  ISETP.NE.AND P0, PT, R144, RZ, PT ;  /* 0x000000ff9000720c */ /* 0x000ff60003f05270 */
[----:B------:R-:W-:Y:S05]  /*68c0*/  @P1 IMAD R6, R142, 0x4000, R139 ;  /* 0x000040008e061824 */ /* 0x000fea00078e028b */
[----:B-1----:R-:W-:Y:S04]  /*68d0*/  @P1 IADD3 R0, PT, PT, R6, UR48, RZ ;  /* 0x0000003006001c10 */ /* 0x002fe8000fffe0ff */
[----:B------:R-:W-:Y:S01]  /*68e0*/  @P1 IADD3 R4, PT, PT, R143, R0, RZ ;  /* 0x000000008f041210 */ /* 0x000fe20007ffe0ff */
[--C-:B------:R-:W-:Y:S02]  /*68f0*/  @P1 IMAD.IADD R2, R141, 0x1, R0.reuse ;  /* 0x000000018d021824 */ /* 0x100fe400078e0200 */
[----:B------:R-:W-:Y:S01]  /*6900*/  @P1 IMAD.IADD R5, R145, 0x1, R0 ;  /* 0x0000000191051824 */ /* 0x000fe200078e0200 */
[----:B------:R-:W-:Y:S06]  /*6910*/  @P0 BRA `(.L_x_105) ;  /* 0x00000000000c0947 */ /* 0x000fec0003800000 */
[----:B------:R-:W-:Y:S04]  /*6920*/  SHF.L.U32 R0, RZ, 0x1f, RZ ;  /* 0x0000001fff007819 */ /* 0x000fe800000006ff */
[----:B------:R-:W1:Y:S02]  /*6930*/  SYNCS.PHASECHK.TRANS64.TRYWAIT P0, [R3+URZ+0x30], R0 ;  /* 0x00003000030075a7 */ /* 0x000e6400080011ff */
[----:B-1----:R-:W-:Y:S05]  /*6940*/  @!P0 BRA `(.L_x_106) ;  /* 0x00000054003c8947 */ /* 0x002fea0003800000 */
.L_x_105:
[----:B------:R-:W-:Y:S05]  /*6950*/  BSYNC B0 ;  /* 0x0000000000007941 */ /* 0x000fea0003800000 */
.L_x_104:
[----:B------:R-:W-:Y:S01]  /*6960*/  ISETP.NE.AND P0, PT, R146, RZ, PT ;  /* 0x000000ff9200720c */ /* 0x000fe20003f05270 */
[----:B------:R-:W-:Y:S11]  /*6970*/  VIADD R142, R142, 0x1 ;  /* 0x000000018e8e7836 */ /* 0x000ff60000000000 */
[----:B------:R-:W-:Y:S01]  /*6980*/  @!UPT UIADD3 URZ, UPT, UPT, URZ, URZ, URZ ;  /* 0x000000fffffff290 */ /* 0x000fe2000fffe0ff */
[----:B------:R2:W4:Y:S01]  /*6990*/  @P0 LDS.128 R76, [R6+UR48+0x400] ;  /* 0x00040030064c0984 */ /* 0x0005220008000c00 */
[--C-:B-1----:R-:W-:Y:S01]  /*69a0*/  @P0 IMAD.IADD R0, R143, 0x1, R2.reuse ;  /* 0x000000018f000824 */ /* 0x102fe200078e0202 */
[C---:B------:R-:W-:Y:S01]  /*69b0*/  @P0 IADD3 R3, PT, PT, R145.reuse, R4, RZ ;  /* 0x0000000491030210 */ /* 0x040fe20007ffe0ff */
[C---:B------:R-:W-:Y:S01]  /*69c0*/  @P0 IMAD.IADD R7, R145.reuse, 0x1, R2 ;  /* 0x0000000191070824 */ /* 0x040fe200078e0202 */
[----:B------:R2:W1:Y:S02]  /*69d0*/  @P0 LDS.128 R80, [R5+0x400] ;  /* 0x0004000005500984 */ /* 0x0004640000000c00 */
[----:B------:R-:W-:Y:S02]  /*69e0*/  @P0 IADD3 R8, PT, PT, R145, R0, RZ ;  /* 0x0000000091080210 */ /* 0x000fe40007ffe0ff */
[----:B------:R2:W1:Y:S04]  /*69f0*/  @P0 LDS.128 R84, [R4+0x400] ;  /* 0x0004000004540984 */ /* 0x0004680000000c00 */
[----:B------:R2:W1:Y:S04]  /*6a00*/  @P0 LDS.128 R88, [R3+0x400] ;  /* 0x0004000003580984 */ /* 0x0004680000000c00 */
[----:B------:R2:W1:Y:S04]  /*6a10*/  @P0 LDS.128 R92, [R2+0x400] ;  /* 0x00040000025c0984 */ /* 0x0004680000000c00 */
[----:B------:R2:W1:Y:S04]  /*6a20*/  @P0 LDS.128 R96, [R7+0x400] ;  /* 0x0004000007600984 */ /* 0x0004680000000c00 */
[----:B------:R2:W1:Y:S04]  /*6a30*/  @P0 LDS.128 R100, [R0+0x400] ;  /* 0x0004000000640984 */ /* 0x0004680000000c00 */
[----:B------:R2:W1:Y:S02]  /*6a40*/  @P0 LDS.128 R104, [R8+0x400] ;  /* 0x0004000008680984 */ /* 0x0004640000000c00 */
.L_x_103:
[----:B------:R-:W-:Y:S05]  /*6a50*/  BSYNC B1 ;  /* 0x0000000000017941 */ /* 0x000fea0003800000 */
.L_x_102:
[----:B--2---:R-:W-:Y:S05]  /*6a60*/  VIADD R3, R48, 0x20 ;  /* 0x0000002030037836 */ /* 0x004fea0000000000 */
[----:B------:R-:W-:Y:S04]  /*6a70*/  SHF.R.U32.HI R3, RZ, 0x15, R3 ;  /* 0x00000015ff037819 */ /* 0x000fe80000011603 */
[----:B------:R-:W-:Y:S11]  /*6a80*/  LOP3.LUT P0, RZ, R3, 0x3, R120, 0x48, !PT ;  /* 0x0000000303ff7812 */ /* 0x000ff60007804878 */
[----:B------:R-:W-:Y:S02]  /*6a90*/  @!UPT UIADD3 URZ, UPT, UPT, URZ, URZ, URZ ;  /* 0x000000fffffff290 */ /* 0x000fe4000fffe0ff */
[----:B------:R-:W-:Y:S05]  /*6aa0*/  @!P0 BRA `(.L_x_107) ;  /* 0x0000000000408947 */ /* 0x000fea0003800000 */
[----:B------:R-:W2:Y:S01]  /*6ab0*/  LDCU.64 UR8, c[0x4][0x70] ;  /* 0x01000e00ff0877ac */ /* 0x000ea20008000a00 */
[----:B------:R-:W-:Y:S01]  /*6ac0*/  MOV R3, 0x0 ;  /* 0x0000000000037802 */ /* 0x000fe20000000f00 */
[----:B------:R-:W-:Y:S02]  /*6ad0*/  HFMA2 R12, -RZ, RZ, 0, 5.9604644775390625e-08 ;  /* 0x00000001ff0c7431 */ /* 0x000fe400000001ff */
[----:B------:R-:W-:Y:S02]  /*6ae0*/  IMAD.MOV.U32 R8, RZ, RZ, 0x192 ;  /* 0x00000192ff087424 */ /* 0x000fe400078e00ff */
[----:B------:R-:W-:Y:S01]  /*6af0*/  IMAD.MOV.U32 R13, RZ, RZ, RZ ;  /* 0x000000ffff0d7224 */ /* 0x000fe200078e00ff */
[----:B------:R-:W5:Y:S01]  /*6b00*/  LDCU.64 UR6, c[0x4][0x78] ;  /* 0x01000f00ff0677ac */ /* 0x000f620008000a00 */
[----:B------:R-:W1:Y:S01]  /*6b10*/  LDC.64 R2, c[0x4][R3] ;  /* 0x0100000003027b82 */ /* 0x000e620000000a00 */
[----:B------:R-:W3:Y:S01]  /*6b20*/  LDCU.64 UR4, c[0x4][0x10] ;  /* 0x01000200ff0477ac */ /* 0x000ee20008000a00 */
[----:B--2---:R-:W-:Y:S01]  /*6b30*/  MOV R5, UR9 ;  /* 0x0000000900057c02 */ /* 0x004fe20008000f00 */
[----:B------:R-:W-:Y:S01]  /*6b40*/  IMAD.U32 R4, RZ, RZ, UR8 ;  /* 0x00000008ff047e24 */ /* 0x000fe2000f8e00ff */
[----:B-----5:R-:W-:Y:S01]  /*6b50*/  MOV R7, UR7 ;  /* 0x0000000700077c02 */ /* 0x020fe20008000f00 */
[----:B------:R-:W-:Y:S01]  /*6b60*/  IMAD.U32 R6, RZ, RZ, UR6 ;  /* 0x00000006ff067e24 */ /* 0x000fe2000f8e00ff */
[----:B---3--:R-:W-:Y:S01]  /*6b70*/  MOV R11, UR5 ;  /* 0x00000005000b7c02 */ /* 0x008fe20008000f00 */
[----:B------:R-:W-:Y:S02]  /*6b80*/  IMAD.U32 R10, RZ, RZ, UR4 ;  /* 0x00000004ff0a7e24 */ /* 0x000fe4000f8e00ff */
[----:B------:R-:W-:Y:S07]  /*6b90*/  LEPC R20, `(.L_x_107) ;  /* 0x000000001014794e */ /* 0x000fee0000000000 */
[----:B-1--4-:R-:W-:Y:S05]  /*6ba0*/  CALL.ABS.NOINC R2 ;  /* 0x0000000002007343 */ /* 0x012fea0003c00000 */
.L_x_107:
[----:B------:R-:W-:Y:S05]  /*6bb0*/  WARPSYNC.ALL ;  /* 0x0000000000007948 */ /* 0x000fea0003800000 */
[----:B------:R-:W-:Y:S01]  /*6bc0*/  R2UR UR4, R48 ;  /* 0x00000000300472ca */ /* 0x000fe200000e0000 */
[----:B------:R-:W-:Y:S01]  /*6bd0*/  BSSY.RECONVERGENT B0, `(.L_x_108) ;  /* 0x0000064000007945 */ /* 0x000fe20003800200 */
[----:B------:R-:W-:Y:S02]  /*6be0*/  ISETP.NE.AND P6, PT, R136, RZ, PT ;  /* 0x000000ff8800720c */ /* 0x000fe40003fc5270 */
[----:B------:R-:W-:Y:S02]  /*6bf0*/  ISETP.NE.AND P0, PT, R127, RZ, PT ;  /* 0x000000ff7f00720c */ /* 0x000fe40003f05270 */
[----:B------:R-:W-:Y:S02]  /*6c00*/  MOV R148, UR51 ;  /* 0x0000003300947c02 */ /* 0x000fe40008000f00 */
[----:B------:R-:W-:Y:S05]  /*6c10*/  MOV R147, UR37 ;  /* 0x0000002500937c02 */ /* 0x000fea0008000f00 */
[----:B------:R-:W2:Y:S02]  /*6c20*/  LDTM.x32 R4, tmem[UR4+0x20] ;  /* 0x00002004000479ee */ /* 0x000ea400082c0000 */
[----:B------:R-:W-:Y:S02]  /*6c30*/  @P6 LEA R148, R148, UR48, 0x3 ;  /* 0x0000003094946c11 */ /* 0x000fe4000f8e18ff */
[----:B------:R-:W-:Y:S02]  /*6c40*/  @P6 SHF.L.U32 R149, RZ, 0x1f, RZ ;  /* 0x0000001fff956819 */ /* 0x000fe400000006ff */
[----:B------:R-:W-:Y:S04]  /*6c50*/  @P6 IADD3 R148, PT, PT, R148, 0x50, RZ ;  /* 0x0000005094946810 */ /* 0x000fe80007ffe0ff */
[----:B------:R-:W-:Y:S02]  /*6c60*/  @P6 PRMT R147, R147, 0x654, R148 ;  /* 0x0000065493936816 */ /* 0x000fe40000000094 */
[----:B------:R-:W-:Y:S01]  /*6c70*/  LEA R148, R142, UR48, 0x3 ;  /* 0x000000308e947c11 */ /* 0x000fe2000f8e18ff */
[C---:B--2---:R-:W-:Y:S01]  /*6c80*/  FMUL R3, R46.reuse, R4 ;  /* 0x000000042e037220 */ /* 0x044fe20000400000 */
[C---:B-1----:R-:W-:Y:S01]  /*6c90*/  FMUL R0, R46.reuse, R5 ;  /* 0x000000052e007220 */ /* 0x042fe20000400000 */
[C---:B------:R-:W-:Y:S01]  /*6ca0*/  FMUL R5, R46.reuse, R6 ;  /* 0x000000062e057220 */ /* 0x040fe20000400000 */
[----:B------:R-:W-:Y:S01]  /*6cb0*/  FMUL R2, R46, R7 ;  /* 0x000000072e027220 */ /* 0x000fe20000400000 */
[C---:B---34-:R-:W-:Y:S01]  /*6cc0*/  FFMA R52, R50.reuse, R76, R3 ;  /* 0x0000004c32347223 */ /* 0x058fe20000000003 */
        /* <DEDUP_REMOVED lines=61> */
[C---:B--2---:R-:W-:Y:S01]  /*70a0*/  FFMA R56, R50.reuse, R104, R31 ;  /* 0x0000006832387223 */ /* 0x044fe2000000001f */
        /* <DEDUP_REMOVED lines=13> */
[----:B------:R-:W-:Y:S02]  /*7180*/  UIADD3 UR8, UP0, UPT, UR52, 0x680, URZ ;  /* 0x0000068034087890 */ /* 0x000fe4000ff1e0ff */
[----:B------:R-:W-:Y:S02]  /*7190*/  UIADD3 UR5, UPT, UPT, UR41, 0x20, URZ ;  /* 0x0000002029057890 */ /* 0x000fe4000fffe0ff */
[----:B------:R-:W-:Y:S02]  /*71a0*/  UIADD3 UR4, UPT, UPT, UR48, 0x4400, URZ ;  /* 0x0000440030047890 */ /* 0x000fe4000fffe0ff */
[----:B------:R-:W-:Y:S01]  /*71b0*/  UIADD3.X UR9, UPT, UPT, URZ, UR53, URZ, UP0, !UPT ;  /* 0x00000035ff097290 */ /* 0x000fe200087fe4ff */
[----:B------:R-:W-:Y:S01]  /*71c0*/  UMOV UR6, UR42 ;  /* 0x0000002a00067c82 */ /* 0x000fe20008000000 */
[----:B------:R-:W-:Y:S07]  /*71d0*/  UMOV UR7, UR36 ;  /* 0x0000002400077c82 */ /* 0x000fee0008000000 */
[----:B------:R1:W-:Y:S01]  /*71e0*/  UTMASTG.3D [UR4], [UR8] ;  /* 0x00000004080073b5 */ /* 0x0003e20008010000 */
[----:B------:R0:W-:Y:S01]  /*71f0*/  UTMACMDFLUSH ;  /* 0x00000000000079b7 */ /* 0x0001e20000000000 */
[----:B-1----:R-:W-:Y:S04]  /*7200*/  DEPBAR.LE SB0, 0x1 ;  /* 0x000080400000791a */ /* 0x002fe80000000000 */
.L_x_109:
[----:B------:R-:W-:Y:S05]  /*7210*/  BSYNC.RECONVERGENT B0 ;  /* 0x0000000000007941 */ /* 0x000fea0003800200 */
.L_x_108:
[----:B------:R-:W-:Y:S01]  /*7220*/  BAR.SYNC.DEFER_BLOCKING 0x1, 0x80 ;  /* 0x0042000000007b1d */ /* 0x000fe20000010000 */
[----:B------:R-:W-:Y:S04]  /*7230*/  UIADD3 UR40, UPT, UPT, UR51, 0x1, URZ ;  /* 0x0000000133287890 */ /* 0x000fe8000fffe0ff */
[----:B------:R-:W-:Y:S04]  /*7240*/  UISETP.NE.AND UP0, UPT, UR40, 0x4, UPT ;  /* 0x000000042800788c */ /* 0x000fe8000bf05270 */
[----:B------:R-:W-:Y:S01]  /*7250*/  USEL UR40, UR40, URZ, UP0 ;  /* 0x000000ff28287287 */ /* 0x000fe20008000000 */
[----:B------:R1:W-:Y:S01]  /*7260*/  @P6 SYNCS.ARRIVE.TRANS64.RED.A1T0 RZ, [R147+URZ], RZ ;  /* 0x000000ff93ff69a7 */ /* 0x0003e200081004ff */
[----:B------:R-:W-:Y:S01]  /*7270*/  BSSY B1, `(.L_x_110) ;  /* 0x0000020000017945 */ /* 0x000fe20003800000 */
[----:B------:R-:W2:Y:S02]  /*7280*/  @P6 SYNCS.PHASECHK.TRANS64.TRYWAIT P0, [R148+URZ+0x30], R149 ;  /* 0x00003095940065a7 */ /* 0x000ea400080011ff */
[----:B--2---:R-:W-:Y:S01]  /*7290*/  @P6 SEL R144, RZ, 0x1, !P0 ;  /* 0x00000001ff906807 */ /* 0x004fe20004000000 */
[----:B-1----:R-:W-:Y:S06]  /*72a0*/  @!P6 BRA `(.L_x_111) ;  /* 0x000000000070e947 */ /* 0x002fec0003800000 */
[----:B------:R-:W-:Y:S01]  /*72b0*/  ISETP.NE.AND P1, PT, R146, RZ, PT ;  /* 0x000000ff9200720c */ /* 0x000fe20003f25270 */
[----:B------:R-:W-:Y:S01]  /*72c0*/  BSSY B0, `(.L_x_112) ;  /* 0x000000b000007945 */ /* 0x000fe20003800000 */
[----:B------:R-:W-:Y:S11]  /*72d0*/  ISETP.NE.AND P0, PT, R144, RZ, PT ;  /* 0x000000ff9000720c */ /* 0x000ff60003f05270 */
[----:B------:R-:W-:Y:S05]  /*72e0*/  @P1 IMAD R4, R142, 0x4000, R139 ;  /* 0x000040008e041824 */ /* 0x000fea00078e028b */
[----:B------:R-:W-:Y:S04]  /*72f0*/  @P1 IADD3 R6, PT, PT, R4, UR48, RZ ;  /* 0x0000003004061c10 */ /* 0x000fe8000fffe0ff */
[----:B------:R-:W-:Y:S01]  /*7300*/  @P1 IADD3 R2, PT, PT, R143, R6, RZ ;  /* 0x000000068f021210 */ /* 0x000fe20007ffe0ff */
[--C-:B------:R-:W-:Y:S02]  /*7310*/  @P1 IMAD.IADD R0, R141, 0x1, R6.reuse ;  /* 0x000000018d001824 */ /* 0x100fe400078e0206 */
[----:B------:R-:W-:Y:S01]  /*7320*/  @P1 IMAD.IADD R3, R145, 0x1, R6 ;  /* 0x0000000191031824 */ /* 0x000fe200078e0206 */
[----:B------:R-:W-:Y:S06]  /*7330*/  @P0 BRA `(.L_x_113) ;  /* 0x00000000000c0947 */ /* 0x000fec0003800000 */
[----:B------:R-:W-:Y:S04]  /*7340*/  SHF.L.U32 R5, RZ, 0x1f, RZ ;  /* 0x0000001fff057819 */ /* 0x000fe800000006ff */
[----:B------:R-:W1:Y:S02]  /*7350*/  SYNCS.PHASECHK.TRANS64.TRYWAIT P0, [R148+URZ+0x30], R5 ;  /* 0x00003005940075a7 */ /* 0x000e6400080011ff */
[----:B-1----:R-:W-:Y:S05]  /*7360*/  @!P0 BRA `(.L_x_114) ;  /* 0x0000004800c88947 */ /* 0x002fea0003800000 */
.L_x_113:
[----:B------:R-:W-:Y:S05]  /*7370*/  BSYNC B0 ;  /* 0x0000000000007941 */ /* 0x000fea0003800000 */
.L_x_112:
[----:B------:R-:W-:Y:S01]  /*7380*/  ISETP.NE.AND P0, PT, R146, RZ, PT ;  /* 0x000000ff9200720c */ /* 0x000fe20003f05270 */
[----:B------:R-:W-:Y:S11]  /*7390*/  VIADD R142, R142, 0x1 ;  /* 0x000000018e8e7836 */ /* 0x000ff60000000000 */
[----:B------:R-:W-:Y:S01]  /*73a0*/  @!UPT UIADD3 URZ, UPT, UPT, URZ, URZ, URZ ;  /* 0x000000fffffff290 */ /* 0x000fe2000fffe0ff */
[----:B------:R2:W4:Y:S01]  /*73b0*/  @P0 LDS.128 R76, [R4+UR48+0x400] ;  /* 0x00040030044c0984 */ /* 0x0005220008000c00 */
[--C-:B------:R-:W-:Y:S01]  /*73c0*/  @P0 IMAD.IADD R6, R143, 0x1, R0.reuse ;  /* 0x000000018f060824 */ /* 0x100fe200078e0200 */
[C---:B-1----:R-:W-:Y:S01]  /*73d0*/  @P0 IADD3 R5, PT, PT, R145.reuse, R2, RZ ;  /* 0x0000000291050210 */ /* 0x042fe20007ffe0ff */
        /* <DEDUP_REMOVED lines=9> */
.L_x_111:
[----:B------:R-:W-:Y:S05]  /*7470*/  BSYNC B1 ;  /* 0x0000000000017941 */ /* 0x000fea0003800000 */
.L_x_110:
        /* <DEDUP_REMOVED lines=21> */
.L_x_115:
        /* <DEDUP_REMOVED lines=14> */
[C---:B------:R-:W-:Y:S01]  /*76b0*/  FMUL R0, R46.reuse, R5 ;  /* 0x000000052e007220 */ /* 0x040fe20000400000 */
        /* <DEDUP_REMOVED lines=11> */
[C---:B-1----:R-:W-:Y:S01]  /*7770*/  FFMA R56, R50.reuse, R80, R7 ;  /* 0x0000005032387223 */ /* 0x042fe20000000007 */
        /* <DEDUP_REMOVED lines=52> */
[C---:B-1----:R-:W-:Y:S01]  /*7ac0*/  FFMA R56, R50.reuse, R104, R31 ;  /* 0x0000006832387223 */ /* 0x042fe2000000001f */
        /* <DEDUP_REMOVED lines=22> */
.L_x_117:
[----:B------:R-:W-:Y:S05]  /*7c30*/  BSYNC.RECONVERGENT B0 ;  /* 0x0000000000007941 */ /* 0x000fea0003800200 */
.L_x_116:
[----:B------:R-:W-:Y:S01]  /*7c40*/  BAR.SYNC.DEFER_BLOCKING 0x1, 0x80 ;  /* 0x0042000000007b1d */ /* 0x000fe20000010000 */
[----:B------:R-:W-:Y:S04]  /*7c50*/  UIADD3 UR43, UPT, UPT, UR40, 0x1, URZ ;  /* 0x00000001282b7890 */ /* 0x000fe8000fffe0ff */
[----:B------:R-:W-:Y:S04]  /*7c60*/  UISETP.NE.AND UP0, UPT, UR43, 0x4, UPT ;  /* 0x000000042b00788c */ /* 0x000fe8000bf05270 */
[----:B------:R-:W-:Y:S01]  /*7c70*/  USEL UR43, UR43, URZ, UP0 ;  /* 0x000000ff2b2b7287 */ /* 0x000fe20008000000 */
[----:B------:R1:W-:Y:S01]  /*7c80*/  @P6 SYNCS.ARRIVE.TRANS64.RED.A1T0 RZ, [R147+URZ], RZ ;  /* 0x000000ff93ff69a7 */ /* 0x0003e200081004ff */
[----:B------:R-:W-:Y:S01]  /*7c90*/  BSSY B1, `(.L_x_118) ;  /* 0x0000023000017945 */ /* 0x000fe20003800000 */
[----:B------:R-:W2:Y:S01]  /*7ca0*/  @P6 SYNCS.PHASECHK.TRANS64.TRYWAIT P0, [R148+URZ+0x30], R149 ;  /* 0x00003095940065a7 */ /* 0x000ea200080011ff */
[----:B-1----:R-:W-:Y:S01]  /*7cb0*/  HFMA2 R147, -RZ, RZ, 0, 0 ;  /* 0x00000000ff937431 */ /* 0x002fe200000001ff */
[----:B--2---:R-:W-:Y:S01]  /*7cc0*/  @P6 SEL R144, RZ, 0x1, !P0 ;  /* 0x00000001ff906807 */ /* 0x004fe20004000000 */
[----:B------:R-:W-:Y:S06]  /*7cd0*/  @!P6 BRA `(.L_x_119) ;  /* 0x000000000078e947 */ /* 0x000fec0003800000 */
        /* <DEDUP_REMOVED lines=12> */
.L_x_121:
[----:B------:R-:W-:Y:S05]  /*7da0*/  BSYNC B0 ;  /* 0x0000000000007941 */ /* 0x000fea0003800000 */
.L_x_120:
[----:B------:R-:W-:Y:S02]  /*7db0*/  ISETP.NE.AND P0, PT, R146, RZ, PT ;  /* 0x000000ff9200720c */ /* 0x000fe40003f05270 */
[----:B------:R-:W-:Y:S11]  /*7dc0*/  IADD3 R142, PT, PT, R142, 0x1, RZ ;  /* 0x000000018e8e7810 */ /* 0x000ff60007ffe0ff */
[----:B------:R2:W4:Y:S01]  /*7dd0*/  @P0 LDS.128 R76, [R4+UR48+0x400] ;  /* 0x00040030044c0984 */ /* 0x0005220008000c00 */
[----:B------:R-:W-:Y:S01]  /*7de0*/  @P0 IMAD.IADD R6, R143, 0x1, R0 ;  /* 0x000000018f060824 */ /* 0x000fe200078e0200 */
[C---:B------:R-:W-:Y:S01]  /*7df0*/  @P0 IADD3 R7, PT, PT, R145.reuse, R0, RZ ;  /* 0x0000000091070210 */ /* 0x040fe20007ffe0ff */
[C---:B-1----:R-:W-:Y:S01]  /*7e00*/  @P0 IMAD.IADD R5, R145.reuse, 0x1, R2 ;  /* 0x0000000191050824 */ /* 0x042fe200078e0202 */
[----:B------:R2:W1:Y:S01]  /*7e10*/  @P0 LDS.128 R80, [R3+0x400] ;  /* 0x0004000003500984 */ /* 0x0004620000000c00 */
[----:B------:R-:W-:Y:S03]  /*7e20*/  @P0 IMAD.IADD R8, R145, 0x1, R6 ;  /* 0x0000000191080824 */ /* 0x000fe600078e0206 */
[----:B------:R2:W1:Y:S04]  /*7e30*/  @P0 LDS.128 R84, [R2+0x400] ;  /* 0x0004000002540984 */ /* 0x0004680000000c00 */
[----:B------:R2:W1:Y:S04]  /*7e40*/  @P0 LDS.128 R88, [R5+0x400] ;  /* 0x0004000005580984 */ /* 0x0004680000000c00 */
[----:B------:R2:W1:Y:S04]  /*7e50*/  @P0 LDS.128 R92, [R0+0x400] ;  /* 0x00040000005c0984 */ /* 0x0004680000000c00 */
[----:B------:R2:W1:Y:S04]  /*7e60*/  @P0 LDS.128 R96, [R7+0x400] ;  /* 0x0004000007600984 */ /* 0x0004680000000c00 */
[----:B------:R2:W1:Y:S04]  /*7e70*/  @P0 LDS.128 R100, [R6+0x400] ;  /* 0x0004000006640984 */ /* 0x0004680000000c00 */
[----:B------:R2:W1:Y:S01]  /*7e80*/  @P0 LDS.128 R104, [R8+0x400] ;  /* 0x0004000008680984 */ /* 0x0004620000000c00 */
[C---:B------:R-:W-:Y:S04]  /*7e90*/  ISETP.NE.AND P0, PT, R142.reuse, 0x4, PT ;  /* 0x000000048e00780c */ /* 0x040fe80003f05270 */
[----:B------:R-:W-:Y:S02]  /*7ea0*/  SEL R142, R142, RZ, P0 ;  /* 0x000000ff8e8e7207 */ /* 0x000fe40000000000 */
[----:B------:R-:W-:Y:S02]  /*7eb0*/  SEL R147, RZ, 0x1, P0 ;  /* 0x00000001ff937807 */ /* 0x000fe40000000000 */
.L_x_119:
[----:B------:R-:W-:Y:S05]  /*7ec0*/  BSYNC B1 ;  /* 0x0000000000017941 */ /* 0x000fea0003800000 */
.L_x_118:
        /* <DEDUP_REMOVED lines=21> */
.L_x_123:
        /* <DEDUP_REMOVED lines=9> */
[----:B------:R-:W-:Y:S02]  /*80b0*/  @P6 SHF.L.U32 R150, R147, 0x1f, RZ ;  /* 0x0000001f93966819 */ /* 0x000fe400000006ff */
        /* <DEDUP_REMOVED lines=92> */
.L_x_125:
[----:B------:R-:W-:Y:S05]  /*8680*/  BSYNC.RECONVERGENT B0 ;  /* 0x0000000000007941 */ /* 0x000fea0003800200 */
.L_x_124:
        /* <DEDUP_REMOVED lines=18> */
[----:B------:R-:W-:Y:S04]  /*87b0*/  SHF.L.U32 R6, R147, 0x1f, RZ ;  /* 0x0000001f93067819 */ /* 0x000fe800000006ff */
[----:B------:R-:W1:Y:S02]  /*87c0*/  SYNCS.PHASECHK.TRANS64.TRYWAIT P0, [R149+URZ+0x30], R6 ;  /* 0x00003006950075a7 */ /* 0x000e6400080011ff */
[----:B-1----:R-:W-:Y:S05]  /*87d0*/  @!P0 BRA `(.L_x_130) ;  /* 0x0000003400d48947 */ /* 0x002fea0003800000 */
.L_x_129:
[----:B------:R-:W-:Y:S05]  /*87e0*/  BSYNC B0 ;  /* 0x0000000000007941 */ /* 0x000fea0003800000 */
.L_x_128:
[----:B------:R-:W-:Y:S01]  /*87f0*/  ISETP.NE.AND P0, PT, R146, RZ, PT ;  /* 0x000000ff9200720c */ /* 0x000fe20003f05270 */
[----:B------:R-:W-:Y:S11]  /*8800*/  VIADD R142, R142, 0x1 ;  /* 0x000000018e8e7836 */ /* 0x000ff60000000000 */
[----:B------:R-:W-:Y:S01]  /*8810*/  @!UPT UIADD3 URZ, UPT, UPT, URZ, URZ, URZ ;  /* 0x000000fffffff290 */ /* 0x000fe2000fffe0ff */
[----:B------:R2:W4:Y:S01]  /*8820*/  @P0 LDS.128 R76, [R4+UR48+0x400] ;  /* 0x00040030044c0984 */ /* 0x0005220008000c00 */
[----:B-1----:R-:W-:Y:S02]  /*8830*/  @P0 IMAD.IADD R6, R143, 0x1, R0 ;  /* 0x000000018f060824 */ /* 0x002fe400078e0200 */
[C---:B------:R-:W-:Y:S01]  /*8840*/  @P0 IMAD.IADD R5, R145.reuse, 0x1, R2 ;  /* 0x0000000191050824 */ /* 0x040fe200078e0202 */
[----:B------:R1:W1:Y:S01]  /*8850*/  @P0 LDS.128 R80, [R3+0x400] ;  /* 0x0004000003500984 */ /* 0x0002620000000c00 */
[C---:B------:R-:W-:Y:S02]  /*8860*/  @P0 IMAD.IADD R7, R145.reuse, 0x1, R0 ;  /* 0x0000000191070824 */ /* 0x040fe400078e0200 */
[----:B------:R-:W-:Y:S01]  /*8870*/  @P0 IMAD.IADD R8, R145, 0x1, R6 ;  /* 0x0000000191080824 */ /* 0x000fe200078e0206 */
[----:B------:R1:W1:Y:S04]  /*8880*/  @P0 LDS.128 R84, [R2+0x400] ;  /* 0x0004000002540984 */ /* 0x0002680000000c00 */
[----:B------:R1:W1:Y:S04]  /*8890*/  @P0 LDS.128 R88, [R5+0x400] ;  /* 0x0004000005580984 */ /* 0x0002680000000c00 */
[----:B------:R1:W1:Y:S04]  /*88a0*/  @P0 LDS.128 R92, [R0+0x400] ;  /* 0x00040000005c0984 */ /* 0x0002680000000c00 */
[----:B------:R1:W1:Y:S04]  /*88b0*/  @P0 LDS.128 R96, [R7+0x400] ;  /* 0x0004000007600984 */ /* 0x0002680000000c00 */
[----:B------:R1:W1:Y:S04]  /*88c0*/  @P0 LDS.128 R100, [R6+0x400] ;  /* 0x0004000006640984 */ /* 0x0002680000000c00 */
[----:B------:R1:W1:Y:S01]  /*88d0*/  @P0 LDS.128 R104, [R8+0x400] ;  /* 0x0004000008680984 */ /* 0x0002620000000c00 */
[C---:B------:R-:W-:Y:S04]  /*88e0*/  ISETP.NE.AND P0, PT, R142.reuse, 0x4, PT ;  /* 0x000000048e00780c */ /* 0x040fe80003f05270 */
[----:B--2---:R-:W-:Y:S02]  /*88f0*/  SEL R4, RZ, 0x1, P0 ;  /* 0x00000001ff047807 */ /* 0x004fe40000000000 */
[----:B------:R-:W-:Y:S02]  /*8900*/  SEL R142, R142, RZ, P0 ;  /* 0x000000ff8e8e7207 */ /* 0x000fe40000000000 */
[----:B------:R-:W-:Y:S02]  /*8910*/  LOP3.LUT R147, R147, R4, RZ, 0x3c, !PT ;  /* 0x0000000493937212 */ /* 0x000fe400078e3cff */
.L_x_127:
[----:B------:R-:W-:Y:S05]  /*8920*/  BSYNC B1 ;  /* 0x0000000000017941 */ /* 0x000fea0003800000 */
.L_x_126:
[----:B-1----:R-:W-:Y:S05]  /*8930*/  VIADD R3, R48, 0x80 ;  /* 0x0000008030037836 */ /* 0x002fea0000000000 */
[----:B------:R-:W-:Y:S04]  /*8940*/  SHF.R.U32.HI R3, RZ, 0x15, R3 ;  /* 0x00000015ff037819 */ /* 0x000fe80000011603 */
[----:B------:R-:W-:Y:S11]  /*8950*/  LOP3.LUT P0, RZ, R3, 0x3, R120, 0x48, !PT ;  /* 0x0000000303ff7812 */ /* 0x000ff60007804878 */
[----:B------:R-:W-:Y:S02]  /*8960*/  @!UPT UIADD3 URZ, UPT, UPT, URZ, URZ, URZ ;  /* 0x000000fffffff290 */ /* 0x000fe4000fffe0ff */
[----:B------:R-:W-:Y:S05]  /*8970*/  @!P0 BRA `(.L_x_131) ;  /* 0x0000000000408947 */ /* 0x000fea0003800000 */
[----:B------:R-:W1:Y:S01]  /*8980*/  LDCU.64 UR8, c[0x4][0x70] ;  /* 0x01000e00ff0877ac */ /* 0x000e620008000a00 */
[----:B------:R-:W-:Y:S01]  /*8990*/  MOV R3, 0x0 ;  /* 0x0000000000037802 */ /* 0x000fe20000000f00 */
[----:B------:R-:W-:Y:S02]  /*89a0*/  HFMA2 R12, -RZ, RZ, 0, 5.9604644775390625e-08 ;  /* 0x00000001ff0c7431 */ /* 0x000fe400000001ff */
[----:B------:R-:W-:Y:S02]  /*89b0*/  IMAD.MOV.U32 R8, RZ, RZ, 0x192 ;  /* 0x00000192ff087424 */ /* 0x000fe400078e00ff */
[----:B------:R-:W-:Y:S01]  /*89c0*/  IMAD.MOV.U32 R13, RZ, RZ, RZ ;  /* 0x000000ffff0d7224 */ /* 0x000fe200078e00ff */
[----:B------:R-:W2:Y:S01]  /*89d0*/  LDCU.64 UR6, c[0x4][0x78] ;  /* 0x01000f00ff0677ac */ /* 0x000ea20008000a00 */
[----:B------:R-:W3:Y:S01]  /*89e0*/  LDC.64 R2, c[0x4][R3] ;  /* 0x0100000003027b82 */ /* 0x000ee20000000a00 */
[----:B------:R-:W5:Y:S01]  /*89f0*/  LDCU.64 UR4, c[0x4][0x10] ;  /* 0x01000200ff0477ac */ /* 0x000f620008000a00 */
[----:B-1----:R-:W-:Y:S01]  /*8a00*/  MOV R5, UR9 ;  /* 0x0000000900057c02 */ /* 0x002fe20008000f00 */
[----:B------:R-:W-:Y:S01]  /*8a10*/  IMAD.U32 R4, RZ, RZ, UR8 ;  /* 0x00000008ff047e24 */ /* 0x000fe2000f8e00ff */
[----:B--2---:R-:W-:Y:S01]  /*8a20*/  MOV R7, UR7 ;  /* 0x0000000700077c02 */ /* 0x004fe20008000f00 */
[----:B------:R-:W-:Y:S01]  /*8a30*/  IMAD.U32 R6, RZ, RZ, UR6 ;  /* 0x00000006ff067e24 */ /* 0x000fe2000f8e00ff */
[----:B-----5:R-:W-:Y:S01]  /*8a40*/  MOV R11, UR5 ;  /* 0x00000005000b7c02 */ /* 0x020fe20008000f00 */
[----:B------:R-:W-:Y:S02]  /*8a50*/  IMAD.U32 R10, RZ, RZ, UR4 ;  /* 0x00000004ff0a7e24 */ /* 0x000fe4000f8e00ff */
[----:B------:R-:W-:Y:S07]  /*8a60*/  LEPC R20, `(.L_x_131) ;  /* 0x000000001014794e */ /* 0x000fee0000000000 */
[----:B---34-:R-:W-:Y:S05]  /*8a70*/  CALL.ABS.NOINC R2 ;  /* 0x0000000002007343 */ /* 0x018fea0003c00000 */
.L_x_131:
[----:B------:R-:W-:Y:S05]  /*8a80*/  WARPSYNC.ALL ;  /* 0x0000000000007948 */ /* 0x000fea0003800000 */
[----:B------:R-:W-:Y:S01]  /*8a90*/  R2UR UR4, R48 ;  /* 0x00000000300472ca */ /* 0x000fe200000e0000 */
[----:B------:R-:W-:Y:S01]  /*8aa0*/  BSSY.RECONVERGENT B0, `(.L_x_132) ;  /* 0x0000067000007945 */ /* 0x000fe20003800200 */
[----:B------:R-:W-:Y:S02]  /*8ab0*/  ISETP.NE.AND P6, PT, R136, RZ, PT ;  /* 0x000000ff8800720c */ /* 0x000fe40003fc5270 */
[----:B------:R-:W-:Y:S02]  /*8ac0*/  ISETP.NE.AND P0, PT, R127, RZ, PT ;  /* 0x000000ff7f00720c */ /* 0x000fe40003f05270 */
[----:B------:R-:W-:Y:S02]  /*8ad0*/  MOV R149, UR40 ;  /* 0x0000002800957c02 */ /* 0x000fe40008000f00 */
[----:B------:R-:W-:Y:S05]  /*8ae0*/  MOV R148, UR37 ;  /* 0x0000002500947c02 */ /* 0x000fea0008000f00 */
[----:B------:R-:W1:Y:S02]  /*8af0*/  LDTM.x32 R4, tmem[UR4+0x80] ;  /* 0x00008004000479ee */ /* 0x000e6400082c0000 */
[----:B------:R-:W-:Y:S02]  /*8b00*/  @P6 LEA R149, R149, UR48, 0x3 ;  /* 0x0000003095956c11 */ /* 0x000fe4000f8e18ff */
[----:B------:R-:W-:Y:S02]  /*8b10*/  @P6 SHF.L.U32 R150, R147, 0x1f, RZ ;  /* 0x0000001f93966819 */ /* 0x000fe400000006ff */
[----:B------:R-:W-:Y:S04]  /*8b20*/  @P6 IADD3 R149, PT, PT, R149, 0x50, RZ ;  /* 0x0000005095956810 */ /* 0x000fe80007ffe0ff */
[----:B------:R-:W-:Y:S02]  /*8b30*/  @P6 PRMT R148, R148, 0x654, R149 ;  /* 0x0000065494946816 */ /* 0x000fe40000000095 */
[----:B------:R-:W-:Y:S01]  /*8b40*/  LEA R149, R142, UR48, 0x3 ;  /* 0x000000308e957c11 */ /* 0x000fe2000f8e18ff */
[C---:B-1----:R-:W-:Y:S01]  /*8b50*/  FMUL R3, R46.reuse, R4 ;  /* 0x000000042e037220 */ /* 0x042fe20000400000 */
        /* <DEDUP_REMOVED lines=80> */
[----:B------:R-:W-:Y:S02]  /*9060*/  UIADD3 UR8, UP0, UPT, UR52, 0x680, URZ ;  /* 0x0000068034087890 */ /* 0x000fe4000ff1e0ff */
[----:B------:R-:W-:Y:S02]  /*9070*/  UIADD3 UR5, UPT, UPT, UR41, 0x80, URZ ;  /* 0x0000008029057890 */ /* 0x000fe4000fffe0ff */
[----:B------:R-:W-:Y:S01]  /*9080*/  MOV R121, UR10 ;  /* 0x0000000a00797c02 */ /* 0x000fe20008000f00 */
[----:B------:R-:W-:Y:S01]  /*9090*/  UIADD3.X UR9, UPT, UPT, URZ, UR53, URZ, UP0, !UPT ;  /* 0x00000035ff097290 */ /* 0x000fe200087fe4ff */
[----:B------:R-:W-:Y:S02]  /*90a0*/  UMOV UR6, UR42 ;  /* 0x0000002a00067c82 */ /* 0x000fe40008000000 */
[----:B------:R-:W-:Y:S01]  /*90b0*/  R2UR UR4, R121 ;  /* 0x00000000790472ca */ /* 0x000fe200000e0000 */
[----:B------:R-:W-:Y:S11]  /*90c0*/  UMOV UR7, UR36 ;  /* 0x0000002400077c82 */ /* 0x000ff60008000000 */
[----:B------:R-:W-:Y:S01]  /*90d0*/  @!UPT UIADD3 URZ, UPT, UPT, URZ, URZ, URZ ;  /* 0x000000fffffff290 */ /* 0x000fe2000fffe0ff */
[----:B------:R1:W-:Y:S01]  /*90e0*/  UTMASTG.3D [UR4], [UR8] ;  /* 0x00000004080073b5 */ /* 0x0003e20008010000 */
[----:B------:R0:W-:Y:S01]  /*90f0*/  UTMACMDFLUSH ;  /* 0x00000000000079b7 */ /* 0x0001e20000000000 */
[----:B-1----:R-:W-:Y:S04]  /*9100*/  DEPBAR.LE SB0, 0x1 ;  /* 0x000080400000791a */ /* 0x002fe80000000000 */
.L_x_133:
[----:B------:R-:W-:Y:S05]  /*9110*/  BSYNC.RECONVERGENT B0 ;  /* 0x0000000000007941 */ /* 0x000fea0003800200 */
.L_x_132:
        /* <DEDUP_REMOVED lines=21> */
.L_x_137:
[----:B------:R-:W-:Y:S05]  /*9270*/  BSYNC B0 ;  /* 0x0000000000007941 */ /* 0x000fea0003800000 */
.L_x_136:
        /* <DEDUP_REMOVED lines=19> */
.L_x_135:
[----:B------:R-:W-:Y:S05]  /*93b0*/  BSYNC B1 ;  /* 0x0000000000017941 */ /* 0x000fea0003800000 */
.L_x_134:
        /* <DEDUP_REMOVED lines=21> */
.L_x_139:
        /* <DEDUP_REMOVED lines=102> */
.L_x_141:
[----:B------:R-:W-:Y:S05]  /*9b70*/  BSYNC.RECONVERGENT B0 ;  /* 0x0000000000007941 */ /* 0x000fea0003800200 */
.L_x_140:
        /* <DEDUP_REMOVED lines=21> */
.L_x_145:
[----:B------:R-:W-:Y:S05]  /*9cd0*/  BSYNC B0 ;  /* 0x0000000000007941 */ /* 0x000fea0003800000 */
.L_x_144:
        /* <DEDUP_REMOVED lines=19> */
.L_x_143:
[----:B------:R-:W-:Y:S05]  /*9e10*/  BSYNC B1 ;  /* 0x0000000000017941 */ /* 0x000fea0003800000 */
.L_x_142:
        /* <DEDUP_REMOVED lines=21> */
.L_x_147:
[----:B------:R-:W-:Y:S05]  /*9f70*/  WARPSYNC.ALL ;  /* 0x0000000000007948 */ /* 0x000fea0003800000 */
[----:B------:R-:W-:Y:S01]  /*9f80*/  R2UR UR4, R48 ;  /* 0x00000000300472ca */ /* 0x000fe200000e0000 */
[----:B------:R-:W-:Y:S01]  /*9f90*/  BSSY.RECONVERGENT B0, `(.L_x_148) ;  /* 0x0000064000007945 */ /* 0x000fe20003800200 */
[----:B------:R-:W-:Y:S02]  /*9fa0*/  ISETP.NE.AND P6, PT, R136, RZ, PT ;  /* 0x000000ff8800720c */ /* 0x000fe40003fc5270 */
[----:B---3--:R-:W-:Y:S02]  /*9fb0*/  MOV R53, UR40 ;  /* 0x0000002800357c02 */ /* 0x008fe40008000f00 */
[----:B------:R-:W-:Y:S02]  /*9fc0*/  MOV R148, UR37 ;  /* 0x0000002500947c02 */ /* 0x000fe40008000f00 */
[----:B------:R-:W-:Y:S05]  /*9fd0*/  ISETP.NE.AND P0, PT, R127, RZ, PT ;  /* 0x000000ff7f00720c */ /* 0x000fea0003f05270 */
[----:B------:R-:W1:Y:S02]  /*9fe0*/  LDTM.x32 R4, tmem[UR4+0xc0] ;  /* 0x0000c004000479ee */ /* 0x000e6400082c0000 */
[----:B------:R-:W-:Y:S04]  /*9ff0*/  @P6 LEA R53, R53, UR48, 0x3 ;  /* 0x0000003035356c11 */ /* 0x000fe8000f8e18ff */
[----:B------:R-:W-:Y:S04]  /*a000*/  @P6 IADD3 R53, PT, PT, R53, 0x50, RZ ;  /* 0x0000005035356810 */ /* 0x000fe80007ffe0ff */
[----:B------:R-:W-:Y:S01]  /*a010*/  @P6 PRMT R148, R148, 0x654, R53 ;  /* 0x0000065494946816 */ /* 0x000fe20000000035 */
[C---:B-1----:R-:W-:Y:S01]  /*a020*/  FMUL R3, R46.reuse, R4 ;  /* 0x000000042e037220 */ /* 0x042fe20000400000 */
[C---:B------:R-:W-:Y:S01]  /*a030*/  FMUL R0, R46.reuse, R5 ;  /* 0x000000052e007220 */ /* 0x040fe20000400000 */
[C---:B------:R-:W-:Y:S01]  /*a040*/  FMUL R5, R46.reuse, R6 ;  /* 0x000000062e057220 */ /* 0x040fe20000400000 */
[----:B------:R-:W-:Y:S01]  /*a050*/  FMUL R2, R46, R7 ;  /* 0x000000072e027220 */ /* 0x000fe20000400000 */
[C---:B----4-:R-:W-:Y:S01]  /*a060*/  FFMA R52, R50.reuse, R76, R3 ;  /* 0x0000004c32347223 */ /* 0x050fe20000000003 */
        /* <DEDUP_REMOVED lines=65> */
[----:B------:R-:W-:Y:S01]  /*a480*/  FFMA R59, R50, R107, R0 ;  /* 0x0000006b323b7223 */ /* 0x000fe20000000000 */
[----:B---3--:R-:W-:Y:S02]  /*a490*/  LEA R60, R142, UR48, 0x3 ;  /* 0x000000308e3c7c11 */ /* 0x008fe4000f8e18ff */
[----:B------:R-:W-:Y:S02]  /*a4a0*/  @P6 SHF.L.U32 R61, R147, 0x1f, RZ ;  /* 0x0000001f933d6819 */ /* 0x000fe400000006ff */
        /* <DEDUP_REMOVED lines=18> */
.L_x_149:
[----:B------:R-:W-:Y:S05]  /*a5d0*/  BSYNC.RECONVERGENT B0 ;  /* 0x0000000000007941 */ /* 0x000fea0003800200 */
.L_x_148:
        /* <DEDUP_REMOVED lines=21> */
.L_x_153:
[----:B------:R-:W-:Y:S05]  /*a730*/  BSYNC B0 ;  /* 0x0000000000007941 */ /* 0x000fea0003800000 */
.L_x_152:
[----:B------:R-:W-:Y:S11]  /*a740*/  ISETP.NE.AND P0, PT, R146, RZ, PT ;  /* 0x000000ff9200720c */ /* 0x000ff60003f05270 */
[----:B------:R-:W-:Y:S02]  /*a750*/  @!UPT UIADD3 URZ, UPT, UPT, URZ, URZ, URZ ;  /* 0x000000fffffff290 */ /* 0x000fe4000fffe0ff */
[----:B------:R2:W3:Y:S01]  /*a760*/  @P0 LDS.128 R76, [R142+UR48+0x400] ;  /* 0x000400308e4c0984 */ /* 0x0004e20008000c00 */
[----:B------:R-:W-:Y:S01]  /*a770*/  @P0 IMAD.IADD R6, R143, 0x1, R2 ;  /* 0x000000018f060824 */ /* 0x000fe200078e0202 */
        /* <DEDUP_REMOVED lines=10> */
.L_x_151:
[----:B------:R-:W-:Y:S05]  /*a820*/  BSYNC B1 ;  /* 0x0000000000017941 */ /* 0x000fea0003800000 */
.L_x_150:
        /* <DEDUP_REMOVED lines=21> */
.L_x_155:
[----:B------:R-:W-:Y:S01]  /*a980*/  ISETP.NE.AND P0, PT, R127, RZ, PT ;  /* 0x000000ff7f00720c */ /* 0x000fe20003f05270 */
[----:B------:R-:W-:Y:S05]  /*a990*/  WARPSYNC.ALL ;  /* 0x0000000000007948 */ /* 0x000fea0003800000 */
[----:B------:R-:W-:Y:S01]  /*a9a0*/  R2UR UR4, R48 ;  /* 0x00000000300472ca */ /* 0x000fe200000e0000 */
[----:B------:R-:W-:Y:S01]  /*a9b0*/  BSSY.RECONVERGENT B0, `(.L_x_156) ;  /* 0x0000060000007945 */ /* 0x000fe20003800200 */
[----:B------:R-:W-:Y:S11]  /*a9c0*/  R2UR UR5, R140 ;  /* 0x000000008c0572ca */ /* 0x000ff600000e0000 */
[----:B------:R-:W2:Y:S01]  /*a9d0*/  LDTM.x32 R4, tmem[UR4+0xe0] ;  /* 0x0000e004000479ee */ /* 0x000ea200082c0000 */
[----:B------:R-:W-:Y:S01]  /*a9e0*/  NOP ;  /* 0x0000000000007918 */ /* 0x000fe20000000000 */
[----:B------:R-:W-:Y:S04]  /*a9f0*/  UIADD3 UR5, UPT, UPT, UR5, 0xb0, URZ ;  /* 0x000000b005057890 */ /* 0x000fe8000fffe0ff */
[----:B------:R-:W-:Y:S09]  /*aa00*/  UPRMT UR5, UR37, 0x654, UR5 ;  /* 0x0000065425057896 */ /* 0x000ff20008000005 */
[----:B--2---:R-:W-:Y:S01]  /*aa10*/  SYNCS.ARRIVE.TRANS64.RED.A1T0 RZ, [UR5], RZ ;  /* 0x000000ffffff79a7 */ /* 0x004fe20008100405 */
[C---:B------:R-:W-:Y:S01]  /*aa20*/  FMUL R3, R46.reuse, R4 ;  /* 0x000000042e037220 */ /* 0x040fe20000400000 */
        /* <DEDUP_REMOVED lines=11> */
[----:B------:R-:W-:Y:S01]  /*aae0*/  STS.128 [R139+UR48+0xc400], R52 ;  /* 0x00c400348b007988 */ /* 0x000fe20008000c30 */
        /* <DEDUP_REMOVED lines=8> */
[----:B------:R-:W-:Y:S01]  /*ab70*/  STS.128 [R138+0xc400], R56 ;  /* 0x00c400388a007388 */ /* 0x000fe20000000c00 */
        /* <DEDUP_REMOVED lines=34> */
[C---:B------:R-:W-:Y:S01]  /*ada0*/  FMUL R26, R46.reuse, R31 ;  /* 0x0000001f2e1a7220 */ /* 0x040fe20000400000 */
[C---:B------:R-:W-:Y:S01]  /*adb0*/  FMUL R31, R46.reuse, R32 ;  /* 0x000000202e1f7220 */ /* 0x040fe20000400000 */
[C---:B------:R-:W-:Y:S01]  /*adc0*/  FMUL R28, R46.reuse, R33 ;  /* 0x000000212e1c7220 */ /* 0x040fe20000400000 */
[----:B------:R-:W-:Y:S01]  /*add0*/  FMUL R33, R46, R34 ;  /* 0x000000222e217220 */ /* 0x000fe20000400000 */
[----:B------:R2:W-:Y:S01]  /*ade0*/  STS.128 [R133+0xc400], R16 ;  /* 0x00c4001085007388 */ /* 0x0005e20000000c00 */
[C---:B-1----:R-:W-:Y:S01]  /*adf0*/  FFMA R4, R50.reuse, R100, R27 ;  /* 0x0000006432047223 */ /* 0x042fe2000000001b */
[C---:B------:R-:W-:Y:S01]  /*ae00*/  FFMA R5, R50.reuse, R101, R24 ;  /* 0x0000006532057223 */ /* 0x040fe20000000018 */
[C---:B------:R-:W-:Y:S01]  /*ae10*/  FFMA R6, R50.reuse, R102, R29 ;  /* 0x0000006632067223 */ /* 0x040fe2000000001d */
[----:B------:R-:W-:Y:S01]  /*ae20*/  FFMA R7, R50, R103, R26 ;  /* 0x0000006732077223 */ /* 0x000fe2000000001a */
[----:B------:R-:W-:Y:S01]  /*ae30*/  FMUL R30, R46, R35 ;  /* 0x000000232e1e7220 */ /* 0x000fe20000400000 */
[C---:B------:R-:W-:Y:S01]  /*ae40*/  FFMA R20, R50.reuse, R104, R31 ;  /* 0x0000006832147223 */ /* 0x040fe2000000001f */
        /* <DEDUP_REMOVED lines=22> */
.L_x_157:
[----:B------:R-:W-:Y:S05]  /*afb0*/  BSYNC.RECONVERGENT B0 ;  /* 0x0000000000007941 */ /* 0x000fea0003800200 */
.L_x_156:
[----:B------:R-:W-:Y:S01]  /*afc0*/  BAR.SYNC.DEFER_BLOCKING 0x1, 0x80 ;  /* 0x0042000000007b1d */ /* 0x000fe20000010000 */
[----:B------:R-:W-:Y:S01]  /*afd0*/  UISETP.NE.AND UP0, UPT, UR49, -0x8, UPT ;  /* 0xfffffff83100788c */ /* 0x000fe2000bf05270 */
[----:B------:R-:W-:Y:S08]  /*afe0*/  IADD3 R44, PT, PT, R44, 0x1, RZ ;  /* 0x000000012c2c7810 */ /* 0x000ff00007ffe0ff */
[----:B------:R-:W-:Y:S05]  /*aff0*/  BRA.U !UP0, `(.L_x_158) ;  /* 0x0000000108287547 */ /* 0x000fea000b800000 */
[----:B------:R-:W-:Y:S01]  /*b000*/  ISETP.NE.AND P0, PT, R136, RZ, PT ;  /* 0x000000ff8800720c */ /* 0x000fe20003f05270 */
[----:B------:R-:W-:Y:S01]  /*b010*/  IMAD.U32 R3, RZ, RZ, UR51 ;  /* 0x00000033ff037e24 */ /* 0x000fe2000f8e00ff */
[----:B------:R-:W-:Y:S01]  /*b020*/  UIADD3 UR51, UPT, UPT, UR51, 0x1, URZ ;  /* 0x0000000133337890 */ /* 0x000fe2000fffe0ff */
[----:B------:R-:W-:Y:S03]  /*b030*/  IMAD.U32 R0, RZ, RZ, UR37 ;  /* 0x00000025ff007e24 */ /* 0x000fe6000f8e00ff */
[----:B------:R-:W-:Y:S04]  /*b040*/  UISETP.NE.AND UP0, UPT, UR51, 0x4, UPT ;  /* 0x000000043300788c */ /* 0x000fe8000bf05270 */
[----:B------:R-:W-:Y:S03]  /*b050*/  USEL UR51, UR51, URZ, UP0 ;  /* 0x000000ff33337287 */ /* 0x000fe60008000000 */
[----:B------:R-:W-:Y:S05]  /*b060*/  @P0 LEA R3, R3, UR48, 0x3 ;  /* 0x0000003003030c11 */ /* 0x000fea000f8e18ff */
[----:B------:R-:W-:Y:S05]  /*b070*/  @P0 VIADD R3, R3, 0x50 ;  /* 0x0000005003030836 */ /* 0x000fea0000000000 */
[----:B------:R-:W-:Y:S04]  /*b080*/  @P0 PRMT R0, R0, 0x654, R3 ;  /* 0x0000065400000816 */ /* 0x000fe80000000003 */
[----:B------:R1:W-:Y:S03]  /*b090*/  @P0 SYNCS.ARRIVE.TRANS64.RED.A1T0 RZ, [R0+URZ], RZ ;  /* 0x000000ff00ff09a7 */ /* 0x0003e600081004ff */
.L_x_158:
[----:B------:R-:W-:Y:S01]  /*b0a0*/  ISETP.NE.AND P2, PT, R128, RZ, PT ;  /* 0x000000ff8000720c */ /* 0x000fe20003f45270 */
[----:B------:R-:W-:Y:S01]  /*b0b0*/  UIADD3 UR49, UPT, UPT, UR49, 0x8, URZ ;  /* 0x0000000831317890 */ /* 0x000fe2000fffe0ff */
[----:B------:R-:W-:Y:S01]  /*b0c0*/  ISETP.NE.AND P0, PT, R130, 0x2, PT ;  /* 0x000000028200780c */ /* 0x000fe20003f05270 */
[----:B--2---:R-:W-:Y:S01]  /*b0d0*/  IMAD.IADD R20, R43, 0x1, R49 ;  /* 0x000000012b147824 */ /* 0x004fe200078e0231 */
[----:B------:R-:W-:Y:S01]  /*b0e0*/  ISETP.NE.AND P1, PT, R44, 0x2, PT ;  /* 0x000000022c00780c */ /* 0x000fe20003f25270 */
[----:B------:R-:W-:Y:S01]  /*b0f0*/  IMAD.IADD R21, R45, 0x1, R114 ;  /* 0x000000012d157824 */ /* 0x000fe200078e0272 */
[----:B-1----:R-:W-:Y:S02]  /*b100*/  SEL R0, RZ, 0x1, P0 ;  /* 0x00000001ff007807 */ /* 0x002fe40000000000 */
[----:B------:R-:W-:Y:S02]  /*b110*/  SEL R3, RZ, 0x1, P1 ;  /* 0x00000001ff037807 */ /* 0x000fe40000800000 */
[----:B------:R-:W-:Y:S02]  /*b120*/  LOP3.LUT R123, R123, R0, RZ, 0x3c, !PT ;  /* 0x000000007b7b7212 */ /* 0x000fe400078e3cff */
[----:B------:R-:W-:Y:S02]  /*b130*/  LOP3.LUT R124, R124, R3, RZ, 0x3c, !PT ;  /* 0x000000037c7c7212 */ /* 0x000fe400078e3cff */
[----:B------:R-:W-:Y:S02]  /*b140*/  @P2 R2UR UR36, R122 ;  /* 0x000000007a2422ca */ /* 0x000fe400000e0000 */
[----:B------:R-:W-:Y:S02]  /*b150*/  SEL R130, R130, RZ, P0 ;  /* 0x000000ff82827207 */ /* 0x000fe40000000000 */
[----:B------:R-:W-:Y:S01]  /*b160*/  SEL R44, R44, RZ, P1 ;  /* 0x000000ff2c2c7207 */ /* 0x000fe20000800000 */
[----:B------:R-:W-:Y:S10]  /*b170*/  @P2 BRA `(.L_x_159) ;  /* 0xffffff9c00c02947 */ /* 0x000ff4000383ffff */
[----:B------:R-:W-:-:S09]  /*b180*/  UISETP.NE.AND UP0, UPT, UR50, URZ, UPT ;  /* 0x000000ff3200728c */ /* 0x000fd2000bf05270 */
[----:B------:R-:W-:Y:S05]  /*b190*/  BRA.U !UP0, `(.L_x_160) ;  /* 0x0000000108487547 */ /* 0x000fea000b800000 */
[----:B------:R-:W1:Y:S02]  /*b1a0*/  LDCU.64 UR4, c[0x0][0x890] ;  /* 0x00011200ff0477ac */ /* 0x000e640008000a00 */
[----:B-1----:R-:W-:-:S04]  /*b1b0*/  UISETP.NE.U32.AND UP0, UPT, UR4, URZ, UPT ;  /* 0x000000ff0400728c */ /* 0x002fc8000bf05070 */
[----:B------:R-:W-:-:S09]  /*b1c0*/  UISETP.NE.AND.EX UP0, UPT, UR5, URZ, UPT, UP0 ;  /* 0x000000ff0500728c */ /* 0x000fd2000bf05300 */
[----:B------:R-:W-:Y:S05]  /*b1d0*/  BRA.U UP0, `(.L_x_161) ;  /* 0x00000001000c7547 */ /* 0x000fea000b800000 */
[----:B------:R-:W-:-:S13]  /*b1e0*/  FSETP.NEU.AND P0, PT, R50, RZ, PT ;  /* 0x000000ff3200720b */ /* 0x000fda0003f0d000 */
[----:B------:R-:W-:Y:S05]  /*b1f0*/  @!P0 EXIT ;  /* 0x000000000000894d */ /* 0x000fea0003800000 */
[----:B------:R-:W-:Y:S05]  /*b200*/  BRA `(.L_x_160) ;  /* 0x00000000002c7947 */ /* 0x000fea0003800000 */
.L_x_161:
[----:B------:R-:W-:Y:S01]  /*b210*/  ISETP.NE.AND P0, PT, R129, RZ, PT ;  /* 0x000000ff8100720c */ /* 0x000fe20003f05270 */
[----:B------:R-:W-:-:S12]  /*b220*/  BSSY.RECONVERGENT B0, `(.L_x_160) ;  /* 0x0000009000007945 */ /* 0x000fd80003800200 */
[----:B------:R-:W-:Y:S05]  /*b230*/  @P0 BRA `(.L_x_162) ;  /* 0x0000000000140947 */ /* 0x000fea0003800000 */
[----:B------:R-:W1:Y:S02]  /*b240*/  LDCU.64 UR4, c[0x0][0x888] ;  /* 0x00011100ff0477ac */ /* 0x000e640008000a00 */
[----:B-1----:R-:W-:-:S04]  /*b250*/  ISETP.NE.U32.AND P0, PT, RZ, UR4, PT ;  /* 0x00000004ff007c0c */ /* 0x002fc8000bf05070 */
[----:B------:R-:W-:-:S13]  /*b260*/  ISETP.NE.AND.EX P0, PT, RZ, UR5, PT, P0 ;  /* 0x00000005ff007c0c */ /* 0x000fda000bf05300 */
[----:B------:R-:W-:Y:S05]  /*b270*/  @!P0 EXIT ;  /* 0x000000000000894d */ /* 0x000fea0003800000 */
[----:B------:R-:W-:Y:S05]  /*b280*/  BRA `(.L_x_163) ;  /* 0x0000000000087947 */ /* 0x000fea0003800000 */
.L_x_162:
[----:B------:R-:W-:-:S13]  /*b290*/  FSETP.NEU.AND P0, PT, R50, RZ, PT ;  /* 0x000000ff3200720b */ /* 0x000fda0003f0d000 */
[----:B------:R-:W-:Y:S05]  /*b2a0*/  @!P0 EXIT ;  /* 0x000000000000894d */ /* 0x000fea0003800000 */
.L_x_163:
[----:B------:R-:W-:Y:S05]  /*b2b0*/  BSYNC.RECONVERGENT B0 ;  /* 0x0000000000007941 */ /* 0x000fea0003800200 */
.L_x_160:
[----:B------:R-:W-:Y:S01]  /*b2c0*/  ULEA UR4, UR51, UR48, 0x3 ;  /* 0x0000003033047291 */ /* 0x000fe2000f8e18ff */
[----:B------:R-:W-:-:S04]  /*b2d0*/  DEPBAR.LE SB0, 0x0 ;  /* 0x000080000000791a */ /* 0x000fc80000000000 */
[----:B------:R-:W-:-:S04]  /*b2e0*/  UIADD3 UR4, UPT, UPT, UR4, 0x50, URZ ;  /* 0x0000005004047890 */ /* 0x000fc8000fffe0ff */
[----:B------:R-:W-:-:S09]  /*b2f0*/  UPRMT UR4, UR37, 0x654, UR4 ;  /* 0x0000065425047896 */ /* 0x000fd20008000004 */
[----:B------:R-:W-:Y:S01]  /*b300*/  SYNCS.ARRIVE.TRANS64.RED.A1T0 RZ, [UR4], RZ ;  /* 0x000000ffffff79a7 */ /* 0x000fe20008100404 */
[----:B------:R-:W-:Y:S05]  /*b310*/  EXIT ;  /* 0x000000000000794d */ /* 0x000fea0003800000 */
.L_x_19:
[----:B--2---:R2:W1:Y:S02]  /*b320*/  SYNCS.PHASECHK.TRANS64.TRYWAIT P0, [R3+URZ+0xd0], R2 ;  /* 0x0000d002030075a7 */ /* 0x00446400080011ff */
[----:B-1----:R-:W-:Y:S05]  /*b330*/  @!P0 NANOSLEEP.SYNCS 0x989680 ;  /* 0x009896800000895d */ /* 0x002fea0003900000 */
[----:B------:R-:W1:Y:S02]  /*b340*/  @!P0 SYNCS.PHASECHK.TRANS64 P0, [R3+URZ+0xd0], R2 ;  /* 0x0000d002030085a7 */ /* 0x000e6400080010ff */
[----:B-1----:R-:W-:Y:S05]  /*b350*/  @!P0 BRA `(.L_x_19) ;  /* 0xfffffffc00f08947 */ /* 0x002fea000383ffff */
[----:B------:R-:W-:Y:S05]  /*b360*/  BRA `(.L_x_164) ;  /* 0xffffff6000847947 */ /* 0x000fea000383ffff */
.L_x_22:
[----:B-1----:R-:W-:-:S07]  /*b370*/  MOV R2, UR33 ;  /* 0x0000002100027c02 */ /* 0x002fce0008000f00 */
.L_x_165:
[----:B-1----:R1:W2:Y:S02]  /*b380*/  SYNCS.PHASECHK.TRANS64.TRYWAIT P0, [R2+URZ+0x18], R5 ;  /* 0x00001805020075a7 */ /* 0x0022a400080011ff */
[----:B--2---:R-:W-:Y:S05]  /*b390*/  @!P0 NANOSLEEP.SYNCS 0x989680 ;  /* 0x009896800000895d */ /* 0x004fea0003900000 */
[----:B------:R-:W2:Y:S02]  /*b3a0*/  @!P0 SYNCS.PHASECHK.TRANS64 P0, [R2+URZ+0x18], R5 ;  /* 0x00001805020085a7 */ /* 0x000ea400080010ff */
[----:B--2---:R-:W-:Y:S05]  /*b3b0*/  @!P0 BRA `(.L_x_165) ;  /* 0xfffffffc00f08947 */ /* 0x004fea000383ffff */
[----:B------:R-:W-:Y:S05]  /*b3c0*/  BRA `(.L_x_21) ;  /* 0xffffff6000d47947 */ /* 0x000fea000383ffff */
.L_x_28:
[----:B-1----:R-:W-:-:S07]  /*b3d0*/  MOV R2, UR17 ;  /* 0x0000001100027c02 */ /* 0x002fce0008000f00 */
.L_x_166:
[----:B-1----:R1:W2:Y:S02]  /*b3e0*/  SYNCS.PHASECHK.TRANS64.TRYWAIT P0, [R2+URZ+0x18], R5 ;  /* 0x00001805020075a7 */ /* 0x0022a400080011ff */
[----:B--2---:R-:W-:Y:S05]  /*b3f0*/  @!P0 NANOSLEEP.SYNCS 0x989680 ;  /* 0x009896800000895d */ /* 0x004fea0003900000 */
[----:B------:R-:W2:Y:S02]  /*b400*/  @!P0 SYNCS.PHASECHK.TRANS64 P0, [R2+URZ+0x18], R5 ;  /* 0x00001805020085a7 */ /* 0x000ea400080010ff */
[----:B--2---:R-:W-:Y:S05]  /*b410*/  @!P0 BRA `(.L_x_166) ;  /* 0xfffffffc00f08947 */ /* 0x004fea000383ffff */
[----:B------:R-:W-:Y:S05]  /*b420*/  BRA `(.L_x_27) ;  /* 0xffffff64007c7947 */ /* 0x000fea000383ffff */
.L_x_32:
[----:B-1----:R1:W2:Y:S02]  /*b430*/  SYNCS.PHASECHK.TRANS64.TRYWAIT P0, [R2+URZ+0x80], R3 ;  /* 0x00008003020075a7 */ /* 0x0022a400080011ff */
[----:B--2---:R-:W-:Y:S05]  /*b440*/  @!P0 NANOSLEEP.SYNCS 0x989680 ;  /* 0x009896800000895d */ /* 0x004fea0003900000 */
[----:B------:R-:W2:Y:S02]  /*b450*/  @!P0 SYNCS.PHASECHK.TRANS64 P0, [R2+URZ+0x80], R3 ;  /* 0x00008003020085a7 */ /* 0x000ea400080010ff */
[----:B--2---:R-:W-:Y:S05]  /*b460*/  @!P0 BRA `(.L_x_32) ;  /* 0xfffffffc00f08947 */ /* 0x004fea000383ffff */
[----:B------:R-:W-:Y:S05]  /*b470*/  BRA `(.L_x_167) ;  /* 0xffffff68000c7947 */ /* 0x000fea000383ffff */
.L_x_36:
[----:B----4-:R-:W-:-:S07]  /*b480*/  MOV R0, UR5 ;  /* 0x0000000500007c02 */ /* 0x010fce0008000f00 */
.L_x_168:
[----:B-1----:R1:W2:Y:S02]  /*b490*/  SYNCS.PHASECHK.TRANS64.TRYWAIT P0, [R0+URZ], R3 ;  /* 0x00000003000075a7 */ /* 0x0022a400080011ff */
[----:B--2---:R-:W-:Y:S05]  /*b4a0*/  @!P0 NANOSLEEP.SYNCS 0x989680 ;  /* 0x009896800000895d */ /* 0x004fea0003900000 */
[----:B------:R-:W2:Y:S02]  /*b4b0*/  @!P0 SYNCS.PHASECHK.TRANS64 P0, [R0+URZ], R3 ;  /* 0x00000003000085a7 */ /* 0x000ea400080010ff */
[----:B--2---:R-:W-:Y:S05]  /*b4c0*/  @!P0 BRA `(.L_x_168) ;  /* 0xfffffffc00f08947 */ /* 0x004fea000383ffff */
[----:B------:R-:W-:Y:S05]  /*b4d0*/  BRA `(.L_x_169) ;  /* 0xffffff6c007c7947 */ /* 0x000fea000383ffff */
.L_x_37:
[----:B----4-:R-:W-:-:S07]  /*b4e0*/  MOV R0, UR5 ;  /* 0x0000000500007c02 */ /* 0x010fce0008000f00 */
.L_x_170:
[----:B-1----:R1:W2:Y:S02]  /*b4f0*/  SYNCS.PHASECHK.TRANS64.TRYWAIT P0, [R0+URZ], R3 ;  /* 0x00000003000075a7 */ /* 0x0022a400080011ff */
[----:B--2---:R-:W-:Y:S05]  /*b500*/  @!P0 NANOSLEEP.SYNCS 0x989680 ;  /* 0x009896800000895d */ /* 0x004fea0003900000 */
[----:B------:R-:W2:Y:S02]  /*b510*/  @!P0 SYNCS.PHASECHK.TRANS64 P0, [R0+URZ], R3 ;  /* 0x00000003000085a7 */ /* 0x000ea400080010ff */
[----:B--2---:R-:W-:Y:S05]  /*b520*/  @!P0 BRA `(.L_x_170) ;  /* 0xfffffffc00f08947 */ /* 0x004fea000383ffff */
[----:B------:R-:W-:Y:S05]  /*b530*/  BRA `(.L_x_171) ;  /* 0xffffff6c00887947 */ /* 0x000fea000383ffff */
.L_x_40:
[----:B-1----:R1:W2:Y:S02]  /*b540*/  SYNCS.PHASECHK.TRANS64.TRYWAIT P0, [R0+URZ+0xc0], R5 ;  /* 0x0000c005000075a7 */ /* 0x0022a400080011ff */
[----:B--2---:R-:W-:Y:S05]  /*b550*/  @!P0 NANOSLEEP.SYNCS 0x989680 ;  /* 0x009896800000895d */ /* 0x004fea0003900000 */
[----:B------:R-:W2:Y:S02]  /*b560*/  @!P0 SYNCS.PHASECHK.TRANS64 P0, [R0+URZ+0xc0], R5 ;  /* 0x0000c005000085a7 */ /* 0x000ea400080010ff */
[----:B--2---:R-:W-:Y:S05]  /*b570*/  @!P0 BRA `(.L_x_40) ;  /* 0xfffffffc00f08947 */ /* 0x004fea000383ffff */
[----:B------:R-:W-:Y:S05]  /*b580*/  BRA `(.L_x_172) ;  /* 0xffffff6c00e47947 */ /* 0x000fea000383ffff */
.L_x_41:
[----:B------:R-:W-:-:S07]  /*b590*/  MOV R0, UR5 ;  /* 0x0000000500007c02 */ /* 0x000fce0008000f00 */
.L_x_173:
[----:B-1----:R1:W2:Y:S02]  /*b5a0*/  SYNCS.PHASECHK.TRANS64.TRYWAIT P0, [R0+URZ+0x90], R5 ;  /* 0x00009005000075a7 */ /* 0x0022a400080011ff */
[----:B--2---:R-:W-:Y:S05]  /*b5b0*/  @!P0 NANOSLEEP.SYNCS 0x989680 ;  /* 0x009896800000895d */ /* 0x004fea0003900000 */
[----:B------:R-:W2:Y:S02]  /*b5c0*/  @!P0 SYNCS.PHASECHK.TRANS64 P0, [R0+URZ+0x90], R5 ;  /* 0x00009005000085a7 */ /* 0x000ea400080010ff */
[----:B--2---:R-:W-:Y:S05]  /*b5d0*/  @!P0 BRA `(.L_x_173) ;  /* 0xfffffffc00f08947 */ /* 0x004fea000383ffff */
[----:B------:R-:W-:Y:S05]  /*b5e0*/  BRA `(.L_x_174) ;  /* 0xffffff6c00f47947 */ /* 0x000fea000383ffff */
.L_x_42:
[----:B-1----:R1:W2:Y:S02]  /*b5f0*/  SYNCS.PHASECHK.TRANS64.TRYWAIT P1, [R0+URZ+0x80], R5 ;  /* 0x00008005000075a7 */ /* 0x0022a400080211ff */
[----:B--2---:R-:W-:Y:S05]  /*b600*/  @!P1 NANOSLEEP.SYNCS 0x989680 ;  /* 0x009896800000995d */ /* 0x004fea0003900000 */
[----:B------:R-:W2:Y:S02]  /*b610*/  @!P1 SYNCS.PHASECHK.TRANS64 P1, [R0+URZ+0x80], R5 ;  /* 0x00008005000095a7 */ /* 0x000ea400080210ff */
[----:B--2---:R-:W-:Y:S05]  /*b620*/  @!P1 BRA `(.L_x_42) ;  /* 0xfffffffc00f09947 */ /* 0x004fea000383ffff */
[----:B------:R-:W-:Y:S05]  /*b630*/  BRA `(.L_x_175) ;  /* 0xffffff7000247947 */ /* 0x000fea000383ffff */
.L_x_45:
[----:B------:R-:W-:-:S07]  /*b640*/  MOV R0, UR5 ;  /* 0x0000000500007c02 */ /* 0x000fce0008000f00 */
.L_x_176:
[----:B-1----:R1:W2:Y:S02]  /*b650*/  SYNCS.PHASECHK.TRANS64.TRYWAIT P0, [R0+URZ+0x90], R3 ;  /* 0x00009003000075a7 */ /* 0x0022a400080011ff */
[----:B--2---:R-:W-:Y:S05]  /*b660*/  @!P0 NANOSLEEP.SYNCS 0x989680 ;  /* 0x009896800000895d */ /* 0x004fea0003900000 */
[----:B------:R-:W2:Y:S02]  /*b670*/  @!P0 SYNCS.PHASECHK.TRANS64 P0, [R0+URZ+0x90], R3 ;  /* 0x00009003000085a7 */ /* 0x000ea400080010ff */
[----:B--2---:R-:W-:Y:S05]  /*b680*/  @!P0 BRA `(.L_x_176) ;  /* 0xfffffffc00f08947 */ /* 0x004fea000383ffff */
[----:B------:R-:W-:Y:S05]  /*b690*/  BRA `(.L_x_44) ;  /* 0xffffff7000787947 */ /* 0x000fea000383ffff */
.L_x_52:
[----:B-1----:R1:W2:Y:S02]  /*b6a0*/  SYNCS.PHASECHK.TRANS64.TRYWAIT P1, [R0+URZ+0x80], R5 ;  /* 0x00008005000075a7 */ /* 0x0022a400080211ff */
[----:B--2---:R-:W-:Y:S05]  /*b6b0*/  @!P1 NANOSLEEP.SYNCS 0x989680 ;  /* 0x009896800000995d */ /* 0x004fea0003900000 */
[----:B------:R-:W2:Y:S02]  /*b6c0*/  @!P1 SYNCS.PHASECHK.TRANS64 P1, [R0+URZ+0x80], R5 ;  /* 0x00008005000095a7 */ /* 0x000ea400080210ff */
[----:B--2---:R-:W-:Y:S05]  /*b6d0*/  @!P1 BRA `(.L_x_52) ;  /* 0xfffffffc00f09947 */ /* 0x004fea000383ffff */
[----:B------:R-:W-:Y:S05]  /*b6e0*/  BRA `(.L_x_177) ;  /* 0xffffff7400e87947 */ /* 0x000fea000383ffff */
.L_x_53:
[----:B------:R-:W-:-:S07]  /*b6f0*/  MOV R3, UR7 ;  /* 0x0000000700037c02 */ /* 0x000fce0008000f00 */
.L_x_178:
[----:B-1----:R1:W2:Y:S02]  /*b700*/  SYNCS.PHASECHK.TRANS64.TRYWAIT P0, [R3+URZ+0xb0], R0 ;  /* 0x0000b000030075a7 */ /* 0x0022a400080011ff */
[----:B--2---:R-:W-:Y:S05]  /*b710*/  @!P0 NANOSLEEP.SYNCS 0x989680 ;  /* 0x009896800000895d */ /* 0x004fea0003900000 */
[----:B------:R-:W2:Y:S02]  /*b720*/  @!P0 SYNCS.PHASECHK.TRANS64 P0, [R3+URZ+0xb0], R0 ;  /* 0x0000b000030085a7 */ /* 0x000ea400080010ff */
[----:B--2---:R-:W-:Y:S05]  /*b730*/  @!P0 BRA `(.L_x_178) ;  /* 0xfffffffc00f08947 */ /* 0x004fea000383ffff */
[----:B------:R-:W-:Y:S05]  /*b740*/  BRA `(.L_x_179) ;  /* 0xffffff7800207947 */ /* 0x000fea000383ffff */
.L_x_56:
[----:B------:R-:W-:Y:S07]  /*b750*/  MOV R0, UR6 ;  /* 0x0000000600007c02 */ /* 0x000fee0008000f00 */
.L_x_180:
[----:B-1----:R1:W2:Y:S02]  /*b760*/  SYNCS.PHASECHK.TRANS64.TRYWAIT P0, [R0+URZ], R3 ;  /* 0x00000003000075a7 */ /* 0x0022a400080011ff */
[----:B--2---:R-:W-:Y:S05]  /*b770*/  @!P0 NANOSLEEP.SYNCS 0x989680 ;  /* 0x009896800000895d */ /* 0x004fea0003900000 */
[----:B------:R-:W2:Y:S02]  /*b780*/  @!P0 SYNCS.PHASECHK.TRANS64 P0, [R0+URZ], R3 ;  /* 0x00000003000085a7 */ /* 0x000ea400080010ff */
[----:B--2---:R-:W-:Y:S05]  /*b790*/  @!P0 BRA `(.L_x_180) ;  /* 0xfffffffc00f08947 */ /* 0x004fea000383ffff */
[----:B------:R-:W-:Y:S05]  /*b7a0*/  BRA `(.L_x_55) ;  /* 0xffffff78003c7947 */ /* 0x000fea000383ffff */
.L_x_59:
[----:B------:R-:W-:-:S07]  /*b7b0*/  MOV R0, UR6 ;  /* 0x0000000600007c02 */ /* 0x000fce0008000f00 */
.L_x_181:
[----:B--2---:R2:W4:Y:S02]  /*b7c0*/  SYNCS.PHASECHK.TRANS64.TRYWAIT P0, [R0+URZ], R3 ;  /* 0x00000003000075a7 */ /* 0x00452400080011ff */
[----:B----4-:R-:W-:Y:S05]  /*b7d0*/  @!P0 NANOSLEEP.SYNCS 0x989680 ;  /* 0x009896800000895d */ /* 0x010fea0003900000 */
[----:B------:R-:W4:Y:S02]  /*b7e0*/  @!P0 SYNCS.PHASECHK.TRANS64 P0, [R0+URZ], R3 ;  /* 0x00000003000085a7 */ /* 0x000f2400080010ff */
[----:B----4-:R-:W-:Y:S05]  /*b7f0*/  @!P0 BRA `(.L_x_181) ;  /* 0xfffffffc00f08947 */ /* 0x010fea000383ffff */
[----:B------:R-:W-:Y:S05]  /*b800*/  BRA `(.L_x_182) ;  /* 0xffffff7c00187947 */ /* 0x000fea000383ffff */
.L_x_60:
[----:B------:R-:W-:-:S07]  /*b810*/  MOV R0, UR7 ;  /* 0x0000000700007c02 */ /* 0x000fce0008000f00 */
.L_x_183:
[----:B-1----:R1:W2:Y:S02]  /*b820*/  SYNCS.PHASECHK.TRANS64.TRYWAIT P0, [R0+URZ], R3 ;  /* 0x00000003000075a7 */ /* 0x0022a400080011ff */
[----:B--2---:R-:W-:Y:S05]  /*b830*/  @!P0 NANOSLEEP.SYNCS 0x989680 ;  /* 0x009896800000895d */ /* 0x004fea0003900000 */
[----:B------:R-:W2:Y:S02]  /*b840*/  @!P0 SYNCS.PHASECHK.TRANS64 P0, [R0+URZ], R3 ;  /* 0x00000003000085a7 */ /* 0x000ea400080010ff */
[----:B--2---:R-:W-:Y:S05]  /*b850*/  @!P0 BRA `(.L_x_183) ;  /* 0xfffffffc00f08947 */ /* 0x004fea000383ffff */
[----:B------:R-:W-:Y:S05]  /*b860*/  BRA `(.L_x_184) ;  /* 0xffffff7c00247947 */ /* 0x000fea000383ffff */
.L_x_65:
[----:B--2---:R2:W3:Y:S02]  /*b870*/  SYNCS.PHASECHK.TRANS64.TRYWAIT P0, [R0+URZ+0x80], R3 ;  /* 0x00008003000075a7 */ /* 0x0044e400080011ff */
[----:B---3--:R-:W-:Y:S05]  /*b880*/  @!P0 NANOSLEEP.SYNCS 0x989680 ;  /* 0x009896800000895d */ /* 0x008fea0003900000 */
[----:B------:R-:W3:Y:S02]  /*b890*/  @!P0 SYNCS.PHASECHK.TRANS64 P0, [R0+URZ+0x80], R3 ;  /* 0x00008003000085a7 */ /* 0x000ee400080010ff */
[----:B---3--:R-:W-:Y:S05]  /*b8a0*/  @!P0 BRA `(.L_x_65) ;  /* 0xfffffffc00f08947 */ /* 0x008fea000383ffff */
[----:B------:R-:W-:Y:S05]  /*b8b0*/  BRA `(.L_x_185) ;  /* 0xffffff8000287947 */ /* 0x000fea000383ffff */
.L_x_68:
[----:B------:R-:W-:Y:S07]  /*b8c0*/  MOV R0, UR7 ;  /* 0x0000000700007c02 */ /* 0x000fee0008000f00 */
.L_x_186:
[----:B--2---:R2:W3:Y:S02]  /*b8d0*/  SYNCS.PHASECHK.TRANS64.TRYWAIT P0, [R0+URZ+0x78], R3 ;  /* 0x00007803000075a7 */ /* 0x0044e400080011ff */
[----:B---3--:R-:W-:Y:S05]  /*b8e0*/  @!P0 NANOSLEEP.SYNCS 0x989680 ;  /* 0x009896800000895d */ /* 0x008fea0003900000 */
[----:B------:R-:W3:Y:S02]  /*b8f0*/  @!P0 SYNCS.PHASECHK.TRANS64 P0, [R0+URZ+0x78], R3 ;  /* 0x00007803000085a7 */ /* 0x000ee400080010ff */
[----:B---3--:R-:W-:Y:S05]  /*b900*/  @!P0 BRA `(.L_x_186) ;  /* 0xfffffffc00f08947 */ /* 0x008fea000383ffff */
[----:B------:R-:W-:Y:S05]  /*b910*/  BRA `(.L_x_67) ;  /* 0xffffff8400087947 */ /* 0x000fea000383ffff */
.L_x_71:
[----:B------:R-:W-:Y:S07]  /*b920*/  MOV R3, UR7 ;  /* 0x0000000700037c02 */ /* 0x000fee0008000f00 */
.L_x_187:
[----:B-1----:R1:W2:Y:S02]  /*b930*/  SYNCS.PHASECHK.TRANS64.TRYWAIT P0, [R3+URZ+0x50], R12 ;  /* 0x0000500c030075a7 */ /* 0x0022a400080011ff */
[----:B--2---:R-:W-:Y:S05]  /*b940*/  @!P0 NANOSLEEP.SYNCS 0x989680 ;  /* 0x009896800000895d */ /* 0x004fea0003900000 */
[----:B------:R-:W2:Y:S02]  /*b950*/  @!P0 SYNCS.PHASECHK.TRANS64 P0, [R3+URZ+0x50], R12 ;  /* 0x0000500c030085a7 */ /* 0x000ea400080010ff */
[----:B--2---:R-:W-:Y:S05]  /*b960*/  @!P0 BRA `(.L_x_187) ;  /* 0xfffffffc00f08947 */ /* 0x004fea000383ffff */
[----:B------:R-:W-:Y:S05]  /*b970*/  BRA `(.L_x_188) ;  /* 0xffffff8400847947 */ /* 0x000fea000383ffff */
.L_x_72:
[----:B-1----:R-:W-:Y:S07]  /*b980*/  MOV R3, UR7 ;  /* 0x0000000700037c02 */ /* 0x002fee0008000f00 */
.L_x_189:
[----:B-1----:R1:W2:Y:S02]  /*b990*/  SYNCS.PHASECHK.TRANS64.TRYWAIT P0, [R3+URZ+0x58], R12 ;  /* 0x0000580c030075a7 */ /* 0x0022a400080011ff */
[----:B--2---:R-:W-:Y:S05]  /*b9a0*/  @!P0 NANOSLEEP.SYNCS 0x989680 ;  /* 0x009896800000895d */ /* 0x004fea0003900000 */
[----:B------:R-:W2:Y:S02]  /*b9b0*/  @!P0 SYNCS.PHASECHK.TRANS64 P0, [R3+URZ+0x58], R12 ;  /* 0x0000580c030085a7 */ /* 0x000ea400080010ff */
[----:B--2---:R-:W-:Y:S05]  /*b9c0*/  @!P0 BRA `(.L_x_189) ;  /* 0xfffffffc00f08947 */ /* 0x004fea000383ffff */
[----:B------:R-:W-:Y:S05]  /*b9d0*/  BRA `(.L_x_190) ;  /* 0xffffff8400c47947 */ /* 0x000fea000383ffff */
.L_x_73:
[----:B-1----:R-:W-:Y:S07]  /*b9e0*/  MOV R3, UR7 ;  /* 0x0000000700037c02 */ /* 0x002fee0008000f00 */
.L_x_191:
[----:B-1----:R1:W2:Y:S02]  /*b9f0*/  SYNCS.PHASECHK.TRANS64.TRYWAIT P0, [R3+URZ+0x60], R12 ;  /* 0x0000600c030075a7 */ /* 0x0022a400080011ff */
[----:B--2---:R-:W-:Y:S05]  /*ba00*/  @!P0 NANOSLEEP.SYNCS 0x989680 ;  /* 0x009896800000895d */ /* 0x004fea0003900000 */
[----:B------:R-:W2:Y:S02]  /*ba10*/  @!P0 SYNCS.PHASECHK.TRANS64 P0, [R3+URZ+0x60], R12 ;  /* 0x0000600c030085a7 */ /* 0x000ea400080010ff */
[----:B--2---:R-:W-:Y:S05]  /*ba20*/  @!P0 BRA `(.L_x_191) ;  /* 0xfffffffc00f08947 */ /* 0x004fea000383ffff */
[----:B------:R-:W-:Y:S05]  /*ba30*/  BRA `(.L_x_192) ;  /* 0xffffff8800087947 */ /* 0x000fea000383ffff */
.L_x_74:
[----:B-1----:R-:W-:Y:S07]  /*ba40*/  MOV R3, UR7 ;  /* 0x0000000700037c02 */ /* 0x002fee0008000f00 */
.L_x_193:
[----:B-1----:R1:W2:Y:S02]  /*ba50*/  SYNCS.PHASECHK.TRANS64.TRYWAIT P0, [R3+URZ+0x68], R12 ;  /* 0x0000680c030075a7 */ /* 0x0022a400080011ff */
[----:B--2---:R-:W-:Y:S05]  /*ba60*/  @!P0 NANOSLEEP.SYNCS 0x989680 ;  /* 0x009896800000895d */ /* 0x004fea0003900000 */
[----:B------:R-:W2:Y:S02]  /*ba70*/  @!P0 SYNCS.PHASECHK.TRANS64 P0, [R3+URZ+0x68], R12 ;  /* 0x0000680c030085a7 */ /* 0x000ea400080010ff */
[----:B--2---:R-:W-:Y:S05]  /*ba80*/  @!P0 BRA `(.L_x_193) ;  /* 0xfffffffc00f08947 */ /* 0x004fea000383ffff */
[----:B------:R-:W-:Y:S05]  /*ba90*/  BRA `(.L_x_194) ;  /* 0xffffff8800507947 */ /* 0x000fea000383ffff */
.L_x_75:
[----:B-1----:R-:W-:Y:S07]  /*baa0*/  MOV R3, UR7 ;  /* 0x0000000700037c02 */ /* 0x002fee0008000f00 */
.L_x_195:
[----:B-1----:R1:W2:Y:S02]  /*bab0*/  SYNCS.PHASECHK.TRANS64.TRYWAIT P0, [R3+URZ+0x50], R20 ;  /* 0x00005014030075a7 */ /* 0x0022a400080011ff */
[----:B--2---:R-:W-:Y:S05]  /*bac0*/  @!P0 NANOSLEEP.SYNCS 0x989680 ;  /* 0x009896800000895d */ /* 0x004fea0003900000 */
[----:B------:R-:W2:Y:S02]  /*bad0*/  @!P0 SYNCS.PHASECHK.TRANS64 P0, [R3+URZ+0x50], R20 ;  /* 0x00005014030085a7 */ /* 0x000ea400080010ff */
[----:B--2---:R-:W-:Y:S05]  /*bae0*/  @!P0 BRA `(.L_x_195) ;  /* 0xfffffffc00f08947 */ /* 0x004fea000383ffff */
[----:B------:R-:W-:Y:S05]  /*baf0*/  BRA `(.L_x_196) ;  /* 0xffffff88009c7947 */ /* 0x000fea000383ffff */
.L_x_76:
[----:B-1----:R-:W-:Y:S07]  /*bb00*/  MOV R3, UR7 ;  /* 0x0000000700037c02 */ /* 0x002fee0008000f00 */
.L_x_197:
[----:B-1----:R1:W2:Y:S02]  /*bb10*/  SYNCS.PHASECHK.TRANS64.TRYWAIT P0, [R3+URZ+0x58], R20 ;  /* 0x00005814030075a7 */ /* 0x0022a400080011ff */
[----:B--2---:R-:W-:Y:S05]  /*bb20*/  @!P0 NANOSLEEP.SYNCS 0x989680 ;  /* 0x009896800000895d */ /* 0x004fea0003900000 */
[----:B------:R-:W2:Y:S02]  /*bb30*/  @!P0 SYNCS.PHASECHK.TRANS64 P0, [R3+URZ+0x58], R20 ;  /* 0x00005814030085a7 */ /* 0x000ea400080010ff */
[----:B--2---:R-:W-:Y:S05]  /*bb40*/  @!P0 BRA `(.L_x_197) ;  /* 0xfffffffc00f08947 */ /* 0x004fea000383ffff */
[----:B------:R-:W-:Y:S05]  /*bb50*/  BRA `(.L_x_198) ;  /* 0xffffff8800e47947 */ /* 0x000fea000383ffff */
.L_x_77:
[----:B-1----:R-:W-:Y:S07]  /*bb60*/  MOV R3, UR7 ;  /* 0x0000000700037c02 */ /* 0x002fee0008000f00 */
.L_x_199:
[----:B-1----:R1:W2:Y:S02]  /*bb70*/  SYNCS.PHASECHK.TRANS64.TRYWAIT P0, [R3+URZ+0x60], R20 ;  /* 0x00006014030075a7 */ /* 0x0022a400080011ff */
[----:B--2---:R-:W-:Y:S05]  /*bb80*/  @!P0 NANOSLEEP.SYNCS 0x989680 ;  /* 0x009896800000895d */ /* 0x004fea0003900000 */
[----:B------:R-:W2:Y:S02]  /*bb90*/  @!P0 SYNCS.PHASECHK.TRANS64 P0, [R3+URZ+0x60], R20 ;  /* 0x00006014030085a7 */ /* 0x000ea400080010ff */
[----:B--2---:R-:W-:Y:S05]  /*bba0*/  @!P0 BRA `(.L_x_199) ;  /* 0xfffffffc00f08947 */ /* 0x004fea000383ffff */
[----:B------:R-:W-:Y:S05]  /*bbb0*/  BRA `(.L_x_200) ;  /* 0xffffff8c002c7947 */ /* 0x000fea000383ffff */
.L_x_78:
[----:B------:R-:W-:Y:S07]  /*bbc0*/  MOV R3, UR7 ;  /* 0x0000000700037c02 */ /* 0x000fee0008000f00 */
.L_x_201:
[----:B-1----:R1:W2:Y:S02]  /*bbd0*/  SYNCS.PHASECHK.TRANS64.TRYWAIT P0, [R3+URZ+0x68], R20 ;  /* 0x00006814030075a7 */ /* 0x0022a400080011ff */
[----:B--2---:R-:W-:Y:S05]  /*bbe0*/  @!P0 NANOSLEEP.SYNCS 0x989680 ;  /* 0x009896800000895d */ /* 0x004fea0003900000 */
[----:B------:R-:W2:Y:S02]  /*bbf0*/  @!P0 SYNCS.PHASECHK.TRANS64 P0, [R3+URZ+0x68], R20 ;  /* 0x00006814030085a7 */ /* 0x000ea400080010ff */
[----:B--2---:R-:W-:Y:S05]  /*bc00*/  @!P0 BRA `(.L_x_201) ;  /* 0xfffffffc00f08947 */ /* 0x004fea000383ffff */
[----:B------:R-:W-:Y:S05]  /*bc10*/  BRA `(.L_x_202) ;  /* 0xffffff8c00b47947 */ /* 0x000fea000383ffff */
.L_x_80:
[----:B------:R-:W-:-:S07]  /*bc20*/  MOV R3, UR7 ;  /* 0x0000000700037c02 */ /* 0x000fce0008000f00 */
.L_x_203:
[----:B-1----:R1:W3:Y:S02]  /*bc30*/  SYNCS.PHASECHK.TRANS64.TRYWAIT P0, [R3+URZ+0x50], R12 ;  /* 0x0000500c030075a7 */ /* 0x0022e400080011ff */
[----:B---3--:R-:W-:Y:S05]  /*bc40*/  @!P0 NANOSLEEP.SYNCS 0x989680 ;  /* 0x009896800000895d */ /* 0x008fea0003900000 */
[----:B------:R-:W3:Y:S02]  /*bc50*/  @!P0 SYNCS.PHASECHK.TRANS64 P0, [R3+URZ+0x50], R12 ;  /* 0x0000500c030085a7 */ /* 0x000ee400080010ff */
[----:B---3--:R-:W-:Y:S05]  /*bc60*/  @!P0 BRA `(.L_x_203) ;  /* 0xfffffffc00f08947 */ /* 0x008fea000383ffff */
[----:B------:R-:W-:Y:S05]  /*bc70*/  BRA `(.L_x_204) ;  /* 0xffffff90001c7947 */ /* 0x000fea000383ffff */
.L_x_81:
[----:B-1----:R-:W-:-:S07]  /*bc80*/  MOV R3, UR7 ;  /* 0x0000000700037c02 */ /* 0x002fce0008000f00 */
.L_x_205:
[----:B-1----:R1:W3:Y:S02]  /*bc90*/  SYNCS.PHASECHK.TRANS64.TRYWAIT P0, [R3+URZ+0x58], R12 ;  /* 0x0000580c030075a7 */ /* 0x0022e400080011ff */
[----:B---3--:R-:W-:Y:S05]  /*bca0*/  @!P0 NANOSLEEP.SYNCS 0x989680 ;  /* 0x009896800000895d */ /* 0x008fea0003900000 */
[----:B------:R-:W3:Y:S02]  /*bcb0*/  @!P0 SYNCS.PHASECHK.TRANS64 P0, [R3+URZ+0x58], R12 ;  /* 0x0000580c030085a7 */ /* 0x000ee400080010ff */
[----:B---3--:R-:W-:Y:S05]  /*bcc0*/  @!P0 BRA `(.L_x_205) ;  /* 0xfffffffc00f08947 */ /* 0x008fea000383ffff */
[----:B------:R-:W-:Y:S05]  /*bcd0*/  BRA `(.L_x_206) ;  /* 0xffffff90000c7947 */ /* 0x000fea000383ffff */
.L_x_82:
[----:B-1----:R-:W-:-:S07]  /*bce0*/  MOV R3, UR7 ;  /* 0x0000000700037c02 */ /* 0x002fce0008000f00 */
.L_x_207:
[----:B-1----:R1:W3:Y:S02]  /*bcf0*/  SYNCS.PHASECHK.TRANS64.TRYWAIT P0, [R3+URZ+0x60], R12 ;  /* 0x0000600c030075a7 */ /* 0x0022e400080011ff */
[----:B---3--:R-:W-:Y:S05]  /*bd00*/  @!P0 NANOSLEEP.SYNCS 0x989680 ;  /* 0x009896800000895d */ /* 0x008fea0003900000 */
[----:B------:R-:W3:Y:S02]  /*bd10*/  @!P0 SYNCS.PHASECHK.TRANS64 P0, [R3+URZ+0x60], R12 ;  /* 0x0000600c030085a7 */ /* 0x000ee400080010ff */
[----:B---3--:R-:W-:Y:S05]  /*bd20*/  @!P0 BRA `(.L_x_207) ;  /* 0xfffffffc00f08947 */ /* 0x008fea000383ffff */
[----:B------:R-:W-:Y:S05]  /*bd30*/  BRA `(.L_x_208) ;  /* 0xffffff9000007947 */ /* 0x000fea000383ffff */
.L_x_84:
[----:B--2---:R2:W4:Y:S02]  /*bd40*/  SYNCS.PHASECHK.TRANS64.TRYWAIT P0, [R0+URZ+0x80], R3 ;  /* 0x00008003000075a7 */ /* 0x00452400080011ff */
[----:B----4-:R-:W-:Y:S05]  /*bd50*/  @!P0 NANOSLEEP.SYNCS 0x989680 ;  /* 0x009896800000895d */ /* 0x010fea0003900000 */
[----:B------:R-:W4:Y:S02]  /*bd60*/  @!P0 SYNCS.PHASECHK.TRANS64 P0, [R0+URZ+0x80], R3 ;  /* 0x00008003000085a7 */ /* 0x000f2400080010ff */
[----:B----4-:R-:W-:Y:S05]  /*bd70*/  @!P0 BRA `(.L_x_84) ;  /* 0xfffffffc00f08947 */ /* 0x010fea000383ffff */
[----:B------:R-:W-:Y:S05]  /*bd80*/  BRA `(.L_x_209) ;  /* 0xffffff9000d07947 */ /* 0x000fea000383ffff */
.L_x_95:
[----:B-1----:R-:W-:Y:S04]  /*bd90*/  MOV R0, UR48 ;  /* 0x0000003000007c02 */ /* 0x002fe80008000f00 */
[----:B------:R1:W3:Y:S03]  /*bda0*/  SYNCS.PHASECHK.TRANS64.TRYWAIT P1, [R0+URZ+0x30], R5 ;  /* 0x00003005000075a7 */ /* 0x0002e600080211ff */
[----:B---3--:R-:W-:Y:S05]  /*bdb0*/  @!P1 NANOSLEEP.SYNCS 0x989680 ;  /* 0x009896800000995d */ /* 0x008fea0003900000 */
[----:B------:R-:W3:Y:S02]  /*bdc0*/  @!P1 SYNCS.PHASECHK.TRANS64 P1, [R0+URZ+0x30], R5 ;  /* 0x00003005000095a7 */ /* 0x000ee400080210ff */
[----:B---3--:R-:W-:Y:S05]  /*bdd0*/  @!P1 BRA `(.L_x_95) ;  /* 0xfffffffc00ec9947 */ /* 0x008fea000383ffff */
[----:B------:R-:W-:Y:S05]  /*bde0*/  BRA `(.L_x_94) ;  /* 0xffffffa0004c7947 */ /* 0x000fea000383ffff */
.L_x_97:
[----:B-1----:R1:W4:Y:S02]  /*bdf0*/  SYNCS.PHASECHK.TRANS64.TRYWAIT P0, [R140+URZ+0xa0], R3 ;  /* 0x0000a0038c0075a7 */ /* 0x00232400080011ff */
[----:B----4-:R-:W-:Y:S05]  /*be00*/  @!P0 NANOSLEEP.SYNCS 0x989680 ;  /* 0x009896800000895d */ /* 0x010fea0003900000 */
[----:B------:R-:W4:Y:S02]  /*be10*/  @!P0 SYNCS.PHASECHK.TRANS64 P0, [R140+URZ+0xa0], R3 ;  /* 0x0000a0038c0085a7 */ /* 0x000f2400080010ff */
[----:B----4-:R-:W-:Y:S05]  /*be20*/  @!P0 BRA `(.L_x_97) ;  /* 0xfffffffc00f08947 */ /* 0x010fea000383ffff */
[----:B------:R-:W-:Y:S05]  /*be30*/  BRA `(.L_x_96) ;  /* 0xffffffa000847947 */ /* 0x000fea000383ffff */
.L_x_106:
[----:B-1----:R1:W2:Y:S02]  /*be40*/  SYNCS.PHASECHK.TRANS64.TRYWAIT P0, [R3+URZ+0x30], R0 ;  /* 0x00003000030075a7 */ /* 0x0022a400080011ff */
[----:B--2---:R-:W-:Y:S05]  /*be50*/  @!P0 NANOSLEEP.SYNCS 0x989680 ;  /* 0x009896800000895d */ /* 0x004fea0003900000 */
[----:B------:R-:W2:Y:S02]  /*be60*/  @!P0 SYNCS.PHASECHK.TRANS64 P0, [R3+URZ+0x30], R0 ;  /* 0x00003000030085a7 */ /* 0x000ea400080010ff */
[----:B--2---:R-:W-:Y:S05]  /*be70*/  @!P0 BRA `(.L_x_106) ;  /* 0xfffffffc00f08947 */ /* 0x004fea000383ffff */
[----:B------:R-:W-:Y:S05]  /*be80*/  BRA `(.L_x_105) ;  /* 0xffffffa800b07947 */ /* 0x000fea000383ffff */
.L_x_114:
[----:B-1----:R1:W2:Y:S02]  /*be90*/  SYNCS.PHASECHK.TRANS64.TRYWAIT P0, [R148+URZ+0x30], R5 ;  /* 0x00003005940075a7 */ /* 0x0022a400080011ff */
[----:B--2---:R-:W-:Y:S05]  /*bea0*/  @!P0 NANOSLEEP.SYNCS 0x989680 ;  /* 0x009896800000895d */ /* 0x004fea0003900000 */
[----:B------:R-:W2:Y:S02]  /*beb0*/  @!P0 SYNCS.PHASECHK.TRANS64 P0, [R148+URZ+0x30], R5 ;  /* 0x00003005940085a7 */ /* 0x000ea400080010ff */
[----:B--2---:R-:W-:Y:S05]  /*bec0*/  @!P0 BRA `(.L_x_114) ;  /* 0xfffffffc00f08947 */ /* 0x004fea000383ffff */
[----:B------:R-:W-:Y:S05]  /*bed0*/  BRA `(.L_x_113) ;  /* 0xffffffb400247947 */ /* 0x000fea000383ffff */
.L_x_122:
[----:B-1----:R1:W2:Y:S02]  /*bee0*/  SYNCS.PHASECHK.TRANS64.TRYWAIT P0, [R148+URZ+0x30], R5 ;  /* 0x00003005940075a7 */ /* 0x0022a400080011ff */
[----:B--2---:R-:W-:Y:S05]  /*bef0*/  @!P0 NANOSLEEP.SYNCS 0x989680 ;  /* 0x009896800000895d */ /* 0x004fea0003900000 */
[----:B------:R-:W2:Y:S02]  /*bf00*/  @!P0 SYNCS.PHASECHK.TRANS64 P0, [R148+URZ+0x30], R5 ;  /* 0x00003005940085a7 */ /* 0x000ea400080010ff */
[----:B--2---:R-:W-:Y:S05]  /*bf10*/  @!P0 BRA `(.L_x_122) ;  /* 0xfffffffc00f08947 */ /* 0x004fea000383ffff */
[----:B------:R-:W-:Y:S05]  /*bf20*/  BRA `(.L_x_121) ;  /* 0xffffffbc009c7947 */ /* 0x000fea000383ffff */
.L_x_130:
[----:B-1----:R1:W2:Y:S02]  /*bf30*/  SYNCS.PHASECHK.TRANS64.TRYWAIT P0, [R149+URZ+0x30], R6 ;  /* 0x00003006950075a7 */ /* 0x0022a400080011ff */
[----:B--2---:R-:W-:Y:S05]  /*bf40*/  @!P0 NANOSLEEP.SYNCS 0x989680 ;  /* 0x009896800000895d */ /* 0x004fea0003900000 */
[----:B------:R-:W2:Y:S02]  /*bf50*/  @!P0 SYNCS.PHASECHK.TRANS64 P0, [R149+URZ+0x30], R6 ;  /* 0x00003006950085a7 */ /* 0x000ea400080010ff */
[----:B--2---:R-:W-:Y:S05]  /*bf60*/  @!P0 BRA `(.L_x_130) ;  /* 0xfffffffc00f08947 */ /* 0x004fea000383ffff */
[----:B------:R-:W-:Y:S05]  /*bf70*/  BRA `(.L_x_129) ;  /* 0xffffffc800187947 */ /* 0x000fea000383ffff */
.L_x_138:
[----:B-1----:R1:W2:Y:S02]  /*bf80*/  SYNCS.PHASECHK.TRANS64.TRYWAIT P0, [R149+URZ+0x30], R6 ;  /* 0x00003006950075a7 */ /* 0x0022a400080011ff */
[----:B--2---:R-:W-:Y:S05]  /*bf90*/  @!P0 NANOSLEEP.SYNCS 0x989680 ;  /* 0x009896800000895d */ /* 0x004fea0003900000 */
[----:B------:R-:W2:Y:S02]  /*bfa0*/  @!P0 SYNCS.PHASECHK.TRANS64 P0, [R149+URZ+0x30], R6 ;  /* 0x00003006950085a7 */ /* 0x000ea400080010ff */
[----:B--2---:R-:W-:Y:S05]  /*bfb0*/  @!P0 BRA `(.L_x_138) ;  /* 0xfffffffc00f08947 */ /* 0x004fea000383ffff */
[----:B------:R-:W-:Y:S05]  /*bfc0*/  BRA `(.L_x_137) ;  /* 0xffffffd000a87947 */ /* 0x000fea000383ffff */
.L_x_146:
[----:B-1----:R1:W2:Y:S02]  /*bfd0*/  SYNCS.PHASECHK.TRANS64.TRYWAIT P0, [R149+URZ+0x30], R6 ;  /* 0x00003006950075a7 */ /* 0x0022a400080011ff */
[----:B--2---:R-:W-:Y:S05]  /*bfe0*/  @!P0 NANOSLEEP.SYNCS 0x989680 ;  /* 0x009896800000895d */ /* 0x004fea0003900000 */
[----:B------:R-:W2:Y:S02]  /*bff0*/  @!P0 SYNCS.PHASECHK.TRANS64 P0, [R149+URZ+0x30], R6 ;  /* 0x00003006950085a7 */ /* 0x000ea400080010ff */
[----:B--2---:R-:W-:Y:S05]  /*c000*/  @!P0 BRA `(.L_x_146) ;  /* 0xfffffffc00f08947 */ /* 0x004fea000383ffff */
[----:B------:R-:W-:Y:S05]  /*c010*/  BRA `(.L_x_145) ;  /* 0xffffffdc002c7947 */ /* 0x000fea000383ffff */
.L_x_154:
[----:B-1----:R1:W2:Y:S02]  /*c020*/  SYNCS.PHASECHK.TRANS64.TRYWAIT P0, [R60+URZ+0x30], R147 ;  /* 0x000030933c0075a7 */ /* 0x0022a400080011ff */
[----:B--2---:R-:W-:Y:S05]  /*c030*/  @!P0 NANOSLEEP.SYNCS 0x989680 ;  /* 0x009896800000895d */ /* 0x004fea0003900000 */
[----:B------:R-:W2:Y:S02]  /*c040*/  @!P0 SYNCS.PHASECHK.TRANS64 P0, [R60+URZ+0x30], R147 ;  /* 0x000030933c0085a7 */ /* 0x000ea400080010ff */
[----:B--2---:R-:W-:Y:S05]  /*c050*/  @!P0 BRA `(.L_x_154) ;  /* 0xfffffffc00f08947 */ /* 0x004fea000383ffff */
[----:B------:R-:W-:Y:S05]  /*c060*/  BRA `(.L_x_153) ;  /* 0xffffffe400b07947 */ /* 0x000fea000383ffff */
        .weak           $__internal_0_$__cuda_sm10x_tcgen05_guardrail_trap_col_being_dealloced_not_returned_by_alloc
        .type           $__internal_0_$__cuda_sm10x_tcgen05_guardrail_trap_col_being_dealloced_not_returned_by_alloc,@function
        .size           $__internal_0_$__cuda_sm10x_tcgen05_guardrail_trap_col_being_dealloced_not_returned_by_alloc,($__internal_1_$__cuda_sm10x_tcgen05_guardrail_trap_phase_invalid_during_alloc - $__internal_0_$__cuda_sm10x_tcgen05_guardrail_trap_col_being_dealloced_not_returned_by_alloc)
$__internal_0_$__cuda_sm10x_tcgen05_guardrail_trap_col_being_dealloced_not_returned_by_alloc:
[----:B------:R-:W-:Y:S05]  /*c070*/  BPT.TRAP 0x1 ;  /* 0x000000040000795c */ /* 0x000fea0000300000 */
[----:B------:R-:W-:-:S04]  /*c080*/  HFMA2 R3, -RZ, RZ, 0, 0 ;  /* 0x00000000ff037431 */ /* 0x000fc800000001ff */
[----:B------:R-:W-:Y:S05]  /*c090*/  RET.REL.NODEC R2 `(_ZN7cutlass13device_kernelINS_4gemm6kernel13GemmUniversalIN4cute5tupleIJiiiiEEENS1_10collective13CollectiveMmaINS1_35MainloopSm100TmaUmmaWarpSpecializedILi3ELi2ELi2ENS5_IJNS4_1CILi1EEESB_SB_EEEEENS5_IJNSA_ILi128EEENSA_ILi256EEENSA_ILi32EEEEEEfNS5_IJlSB_lEEEfSI_NS4_8TiledMMAINS4_8MMA_AtomIJNS4_17SM100_MMA_TF32_SSINS_10tfloat32_tESM_fLi128ELi256ELNS4_4UMMA5MajorE0ELSO_0ELNSN_7ScaleInE0ELSP_0EEEEEENS4_6LayoutISC_NS5_IJNSA_ILi0EEEST_ST_EEEEENS5_IJNS4_10UnderscoreESW_SW_EEEEENS4_13SM90_TMA_LOADENS4_14ComposedLayoutINS4_7SwizzleILi3ELi4ELi3EEENS4_18smem_ptr_flag_bitsILi32EEENSS_INS5_IJNSA_ILi8EEESG_EEENS5_IJSG_SB_EEEEEEEvNS4_8identityESZ_S19_vS1A_EENS_8epilogue10collective18CollectiveEpilogueINS1C_23Sm100TmaWarpSpecializedILi4ELi2ELi32ELb1ELb0EEEJSH_NS5_IJNSS_ISE_SB_EENSS_ISG_SB_EEEEEfSI_fSI_NS1C_6fusion15FusionCallbacksIS1G_NS1K_17LinearCombinationIffffLNS_15FloatRoundStyleE2EEESH_S1J_JEEENS4_5SM1004TMEM4LOAD26SM100_TMEM_LOAD_32dp32b32xESZ_S19_NS4_39AutoVectorizingCopyWithAssumedAlignmentILi128EEENS4_14SM90_TMA_STOREES19_S1V_S1V_EEEvvEEEEvNT_6ParamsE) ;  /* 0xffffff3c02d87950 */ /* 0x000fea0003c3ffff */
        .weak           $__internal_1_$__cuda_sm10x_tcgen05_guardrail_trap_phase_invalid_during_alloc
        .type           $__internal_1_$__cuda_sm10x_tcgen05_guardrail_trap_phase_invalid_during_alloc,@function
        .size           $__internal_1_$__cuda_sm10x_tcgen05_guardrail_trap_phase_invalid_during_alloc,($__internal_2_$__cuda_sm10x_tcgen05_guardrail_trap_unallocated_columns_being_dealloced - $__internal_1_$__cuda_sm10x_tcgen05_guardrail_trap_phase_invalid_during_alloc)
$__internal_1_$__cuda_sm10x_tcgen05_guardrail_trap_phase_invalid_during_alloc:
[----:B------:R-:W-:Y:S05]  /*c0a0*/  BPT.TRAP 0x1 ;  /* 0x000000040000795c */ /* 0x000fea0000300000 */
[----:B------:R-:W-:-:S04]  /*c0b0*/  MOV R3, 0x0 ;  /* 0x0000000000037802 */ /* 0x000fc80000000f00 */
[----:B------:R-:W-:Y:S05]  /*c0c0*/  RET.REL.NODEC R2 `(_ZN7cutlass13device_kernelINS_4gemm6kernel13GemmUniversalIN4cute5tupleIJiiiiEEENS1_10collective13CollectiveMmaINS1_35MainloopSm100TmaUmmaWarpSpecializedILi3ELi2ELi2ENS5_IJNS4_1CILi1EEESB_SB_EEEEENS5_IJNSA_ILi128EEENSA_ILi256EEENSA_ILi32EEEEEEfNS5_IJlSB_lEEEfSI_NS4_8TiledMMAINS4_8MMA_AtomIJNS4_17SM100_MMA_TF32_SSINS_10tfloat32_tESM_fLi128ELi256ELNS4_4UMMA5MajorE0ELSO_0ELNSN_7ScaleInE0ELSP_0EEEEEENS4_6LayoutISC_NS5_IJNSA_ILi0EEEST_ST_EEEEENS5_IJNS4_10UnderscoreESW_SW_EEEEENS4_13SM90_TMA_LOADENS4_14ComposedLayoutINS4_7SwizzleILi3ELi4ELi3EEENS4_18smem_ptr_flag_bitsILi32EEENSS_INS5_IJNSA_ILi8EEESG_EEENS5_IJSG_SB_EEEEEEEvNS4_8identityESZ_S19_vS1A_EENS_8epilogue10collective18CollectiveEpilogueINS1C_23Sm100TmaWarpSpecializedILi4ELi2ELi32ELb1ELb0EEEJSH_NS5_IJNSS_ISE_SB_EENSS_ISG_SB_EEEEEfSI_fSI_NS1C_6fusion15FusionCallbacksIS1G_NS1K_17LinearCombinationIffffLNS_15FloatRoundStyleE2EEESH_S1J_JEEENS4_5SM1004TMEM4LOAD26SM100_TMEM_LOAD_32dp32b32xESZ_S19_NS4_39AutoVectorizingCopyWithAssumedAlignmentILi128EEENS4_14SM90_TMA_STOREES19_S1V_S1V_EEEvvEEEEvNT_6ParamsE) ;  /* 0xffffff3c02cc7950 */ /* 0x000fea0003c3ffff */
        .weak           $__internal_2_$__cuda_sm10x_tcgen05_guardrail_trap_unallocated_columns_being_dealloced
        .type           $__internal_2_$__cuda_sm10x_tcgen05_guardrail_trap_unallocated_columns_being_dealloced,@function
        .size           $__internal_2_$__cuda_sm10x_tcgen05_guardrail_trap_unallocated_columns_being_dealloced,(.L_x_211 - $__internal_2_$__cuda_sm10x_tcgen05_guardrail_trap_unallocated_columns_being_dealloced)
$__internal_2_$__cuda_sm10x_tcgen05_guardrail_trap_unallocated_columns_being_dealloced:
[----:B------:R-:W-:Y:S05]  /*c0d0*/  BPT.TRAP 0x1 ;  /* 0x000000040000795c */ /* 0x000fea0000300000 */
[----:B------:R-:W-:-:S04]  /*c0e0*/  HFMA2 R3, -RZ, RZ, 0, 0 ;  /* 0x00000000ff037431 */ /* 0x000fc800000001ff */
[----:B------:R-:W-:Y:S05]  /*c0f0*/  RET.REL.NODEC R2 `(_ZN7cutlass13device_kernelINS_4gemm6kernel13GemmUniversalIN4cute5tupleIJiiiiEEENS1_10collective13CollectiveMmaINS1_35MainloopSm100TmaUmmaWarpSpecializedILi3ELi2ELi2ENS5_IJNS4_1CILi1EEESB_SB_EEEEENS5_IJNSA_ILi128EEENSA_ILi256EEENSA_ILi32EEEEEEfNS5_IJlSB_lEEEfSI_NS4_8TiledMMAINS4_8MMA_AtomIJNS4_17SM100_MMA_TF32_SSINS_10tfloat32_tESM_fLi128ELi256ELNS4_4UMMA5MajorE0ELSO_0ELNSN_7ScaleInE0ELSP_0EEEEEENS4_6LayoutISC_NS5_IJNSA_ILi0EEEST_ST_EEEEENS5_IJNS4_10UnderscoreESW_SW_EEEEENS4_13SM90_TMA_LOADENS4_14ComposedLayoutINS4_7SwizzleILi3ELi4ELi3EEENS4_18smem_ptr_flag_bitsILi32EEENSS_INS5_IJNSA_ILi8EEESG_EEENS5_IJSG_SB_EEEEEEEvNS4_8identityESZ_S19_vS1A_EENS_8epilogue10collective18CollectiveEpilogueINS1C_23Sm100TmaWarpSpecializedILi4ELi2ELi32ELb1ELb0EEEJSH_NS5_IJNSS_ISE_SB_EENSS_ISG_SB_EEEEEfSI_fSI_NS1C_6fusion15FusionCallbacksIS1G_NS1K_17LinearCombinationIffffLNS_15FloatRoundStyleE2EEESH_S1J_JEEENS4_5SM1004TMEM4LOAD26SM100_TMEM_LOAD_32dp32b32xESZ_S19_NS4_39AutoVectorizingCopyWithAssumedAlignmentILi128EEENS4_14SM90_TMA_STOREES19_S1V_S1V_EEEvvEEEEvNT_6ParamsE) ;  /* 0xffffff3c02c07950 */ /* 0x000fea0003c3ffff */
.L_x_210:
[----:B------:R-:W-:-:S00]  /*c100*/  BRA `(.L_x_210) ;  /* 0xfffffffc00fc7947 */ /* 0x000fc0000383ffff */
[----:B------:R-:W-:-:S00]  /*c110*/  NOP ;  /* 0x0000000000007918 */ /* 0x000fc00000000000 */
        /* <DEDUP_REMOVED lines=14> */
.L_x_211:


//--------------------- .nv.global.init           --------------------------
	.section	.nv.global.init,"aw",@progbits
.nv.global.init:
	.type		$str$27,@object
	.size		$str$27,($str$28 - $str$27)
$str$27:
        /*0000*/ 	.byte	0x28, 0x61, 0x64, 0x64, 0x72, 0x65, 0x73, 0x73, 0x20, 0x26, 0x20, 0x6d, 0x61, 0x73, 0x6b, 0x29
        /*0010*/ 	.byte	0x20, 0x3d, 0x3d, 0x20, 0x30, 0x00
	.type		$str$28,@object
	.size		$str$28,($str$26 - $str$28)
$str$28:
        /*0016*/ 	.byte	0x2f, 0x74, 0x6d, 0x70, 0x2f, 0x63, 0x75, 0x74, 0x6c, 0x61, 0x73, 0x73, 0x5f, 0x73, 0x77, 0x65
        /*0026*/ 	.byte	0x65, 0x70, 0x5f, 0x73, 0x72, 0x63, 0x2f, 0x69, 0x6e, 0x63, 0x6c, 0x75, 0x64, 0x65, 0x2f, 0x63
        /*0036*/ 	.byte	0x75, 0x74, 0x65, 0x2f, 0x70, 0x6f, 0x69, 0x6e, 0x74, 0x65, 0x72, 0x5f, 0x66, 0x6c, 0x61, 0x67
        /*0046*/ 	.byte	0x67, 0x65, 0x64, 0x2e, 0x68, 0x70, 0x70, 0x00
	.type		$str$26,@object
	.size		$str$26,($str$25 - $str$26)
$str$26:
        /*004e*/ 	.byte	0x2f, 0x74, 0x6d, 0x70, 0x2f, 0x63, 0x75, 0x74, 0x6c, 0x61, 0x73, 0x73, 0x5f, 0x73, 0x77, 0x65
        /*005e*/ 	.byte	0x65, 0x70, 0x5f, 0x73, 0x72, 0x63, 0x2f, 0x69, 0x6e, 0x63, 0x6c, 0x75, 0x64, 0x65, 0x2f, 0x63
        /*006e*/ 	.byte	0x75, 0x74, 0x65, 0x2f, 0x61, 0x74, 0x6f, 0x6d, 0x2f, 0x63, 0x6f, 0x70, 0x79, 0x5f, 0x74, 0x72
        /*007e*/ 	.byte	0x61, 0x69, 0x74, 0x73, 0x5f, 0x73, 0x6d, 0x31, 0x30, 0x30, 0x2e, 0x68, 0x70, 0x70, 0x00
	.type		$str$25,@object
	.size		$str$25,(__unnamed_1 - $str$25)
$str$25:
        /*008d*/ 	.byte	0x28, 0x28, 0x75, 0x69, 0x6e, 0x74, 0x33, 0x32, 0x5f, 0x74, 0x28, 0x74, 0x68, 0x72, 0x65, 0x61
        /*009d*/ 	.byte	0x64, 0x49, 0x64, 0x78, 0x2e, 0x78, 0x29, 0x20, 0x2f, 0x20, 0x33, 0x32, 0x29, 0x20, 0x25, 0x20
        /*00ad*/ 	.byte	0x34, 0x29, 0x20, 0x3d, 0x3d, 0x20, 0x28, 0x28, 0x28, 0x74, 0x6d, 0x65, 0x6d, 0x5f, 0x61, 0x64
        /*00bd*/ 	.byte	0x64, 0x72, 0x20, 0x3e, 0x3e, 0x20, 0x31, 0x36, 0x29, 0x20, 0x2f, 0x20, 0x33, 0x32, 0x29, 0x20
        /*00cd*/ 	.byte	0x25, 0x20, 0x34, 0x29, 0x00
	.type		__unnamed_1,@object
	.size		__unnamed_1,(__unnamed_2 - __unnamed_1)
__unnamed_1:
        /*00d2*/ 	.byte	0x61, 0x75, 0x74, 0x6f, 0x20, 0x63, 0x75, 0x74, 0x65, 0x3a, 0x3a, 0x61, 0x73, 0x5f, 0x70, 0x6f
        /* <DEDUP_REMOVED lines=23> */
        /*0252*/ 	.byte	0x43, 0x3c, 0x34, 0x30, 0x39, 0x36, 0x3e, 0x3e, 0x3e, 0x3e, 0x5d, 0x00
	.type		__unnamed_2,@object
	.size		__unnamed_2,(.L_2 - __unnamed_2)
__unnamed_2:
        /* <DEDUP_REMOVED lines=44> */
.L_2:


//--------------------- .nv.shared._ZN7cutlass13device_kernelINS_4gemm6kernel13GemmUniversalIN4cute5tupleIJiiiiEEENS1_10collective13CollectiveMmaINS1_35MainloopSm100TmaUmmaWarpSpecializedILi3ELi2ELi2ENS5_IJNS4_1CILi1EEESB_SB_EEEEENS5_IJNSA_ILi128EEENSA_ILi256EEENSA_ILi32EEEEEEfNS5_IJlSB_lEEEfSI_NS4_8TiledMMAINS4_8MMA_AtomIJNS4_17SM100_MMA_TF32_SSINS_10tfloat32_tESM_fLi128ELi256ELNS4_4UMMA5MajorE0ELSO_0ELNSN_7ScaleInE0ELSP_0EEEEEENS4_6LayoutISC_NS5_IJNSA_ILi0EEEST_ST_EEEEENS5_IJNS4_10UnderscoreESW_SW_EEEEENS4_13SM90_TMA_LOADENS4_14ComposedLayoutINS4_7SwizzleILi3ELi4ELi3EEENS4_18smem_ptr_flag_bitsILi32EEENSS_INS5_IJNSA_ILi8EEESG_EEENS5_IJSG_SB_EEEEEEEvNS4_8identityESZ_S19_vS1A_EENS_8epilogue10collective18CollectiveEpilogueINS1C_23Sm100TmaWarpSpecializedILi4ELi2ELi32ELb1ELb0EEEJSH_NS5_IJNSS_ISE_SB_EENSS_ISG_SB_EEEEEfSI_fSI_NS1C_6fusion15FusionCallbacksIS1G_NS1K_17LinearCombinationIffffLNS_15FloatRoundStyleE2EEESH_S1J_JEEENS4_5SM1004TMEM4LOAD26SM100_TMEM_LOAD_32dp32b32xESZ_S19_NS4_39AutoVectorizingCopyWithAssumedAlignmentILi128EEENS4_14SM90_TMA_STOREES19_S1V_S1V_EEEvvEEEEvNT_6ParamsE --------------------------
	.section	.nv.shared._ZN7cutlass13device_kernelINS_4gemm6kernel13GemmUniversalIN4cute5tupleIJiiiiEEENS1_10collective13CollectiveMmaINS1_35MainloopSm100TmaUmmaWarpSpecializedILi3ELi2ELi2ENS5_IJNS4_1CILi1EEESB_SB_EEEEENS5_IJNSA_ILi128EEENSA_ILi256EEENSA_ILi32EEEEEEfNS5_IJlSB_lEEEfSI_NS4_8TiledMMAINS4_8MMA_AtomIJNS4_17SM100_MMA_TF32_SSINS_10tfloat32_tESM_fLi128ELi256ELNS4_4UMMA5MajorE0ELSO_0ELNSN_7ScaleInE0ELSP_0EEEEEENS4_6LayoutISC_NS5_IJNSA_ILi0EEEST_ST_EEEEENS5_IJNS4_10UnderscoreESW_SW_EEEEENS4_13SM90_TMA_LOADENS4_14ComposedLayoutINS4_7SwizzleILi3ELi4ELi3EEENS4_18smem_ptr_flag_bitsILi32EEENSS_INS5_IJNSA_ILi8EEESG_EEENS5_IJSG_SB_EEEEEEEvNS4_8identityESZ_S19_vS1A_EENS_8epilogue10collective18CollectiveEpilogueINS1C_23Sm100TmaWarpSpecializedILi4ELi2ELi32ELb1ELb0EEEJSH_NS5_IJNSS_ISE_SB_EENSS_ISG_SB_EEEEEfSI_fSI_NS1C_6fusion15FusionCallbacksIS1G_NS1K_17LinearCombinationIffffLNS_15FloatRoundStyleE2EEESH_S1J_JEEENS4_5SM1004TMEM4LOAD26SM100_TMEM_LOAD_32dp32b32xESZ_S19_NS4_39AutoVectorizingCopyWithAssumedAlignmentILi128EEENS4_14SM90_TMA_STOREES19_S1V_S1V_EEEvvEEEEvNT_6ParamsE,"aw",@nobits
	.sectionflags	@""
	.align	16
	.zero		1024


//--------------------- .nv.shared.reserved.0     --------------------------
	.section	.nv.shared.reserved.0,"aw",@nobits
	.weak		__nv_reservedSMEM_offset_0_alias
	.size		__nv_reservedSMEM_offset_0_alias, 0, 64
	.other		__nv_reservedSMEM_offset_0_alias,@"STO_CUDA_RESERVED_SHARED STV_DEFAULT"
__nv_reservedSMEM_offset_0_alias:
	.zero		0
.nv.shared.reserved.0:
	.zero		64
	.weak		__nv_reservedSMEM_tcgen05_partition
	.type		__nv_reservedSMEM_tcgen05_partition,@object
	.size		__nv_reservedSMEM_tcgen05_partition,(.L_0 - __nv_reservedSMEM_tcgen05_partition)
__nv_reservedSMEM_tcgen05_partition:
	.zero		32
.L_0:


//--------------------- .nv.global                --------------------------
	.section	.nv.global,"aw",@nobits
.nv.global:
	.type		_ZN40_INTERNAL_5d7b42f3_4_k_cu_0eebc74c_338494cute1_E,@object
	.size		_ZN40_INTERNAL_5d7b42f3_4_k_cu_0eebc74c_338494cute1_E,(_ZN40_INTERNAL_5d7b42f3_4_k_cu_0eebc74c_338494cuda3std3__45__cpo6cbeginE - _ZN40_INTERNAL_5d7b42f3_4_k_cu_0eebc74c_338494cute1_E)
_ZN40_INTERNAL_5d7b42f3_4_k_cu_0eebc74c_338494cute1_E:
	.zero		1
	.type		_ZN40_INTERNAL_5d7b42f3_4_k_cu_0eebc74c_338494cuda3std3__45__cpo6cbeginE,@object
	.size		_ZN40_INTERNAL_5d7b42f3_4_k_cu_0eebc74c_338494cuda3std3__45__cpo6cbeginE,(_ZN40_INTERNAL_5d7b42f3_4_k_cu_0eebc74c_338494cuda3std3__48in_placeE - _ZN40_INTERNAL_5d7b42f3_4_k_cu_0eebc74c_338494cuda3std3__45__cpo6cbeginE)
_ZN40_INTERNAL_5d7b42f3_4_k_cu_0eebc74c_338494cuda3std3__45__cpo6cbeginE:
	.zero		1
	.type		_ZN40_INTERNAL_5d7b42f3_4_k_cu_0eebc74c_338494cuda3std3__48in_placeE,@object
	.size		_ZN40_INTERNAL_5d7b42f3_4_k_cu_0eebc74c_338494cuda3std3__48in_placeE,(_ZN40_INTERNAL_5d7b42f3_4_k_cu_0eebc74c_338494cuda3std6ranges3__45__cpo9iter_moveE - _ZN40_INTERNAL_5d7b42f3_4_k_cu_0eebc74c_338494cuda3std3__48in_placeE)
_ZN40_INTERNAL_5d7b42f3_4_k_cu_0eebc74c_338494cuda3std3__48in_placeE:
	.zero		1
	.type		_ZN40_INTERNAL_5d7b42f3_4_k_cu_0eebc74c_338494cuda3std6ranges3__45__cpo9iter_moveE,@object
	.size		_ZN40_INTERNAL_5d7b42f3_4_k_cu_0eebc74c_338494cuda3std6ranges3__45__cpo9iter_moveE,(_ZN40_INTERNAL_5d7b42f3_4_k_cu_0eebc74c_338494cuda3std3__45__cpo5beginE - _ZN40_INTERNAL_5d7b42f3_4_k_cu_0eebc74c_338494cuda3std6ranges3__45__cpo9iter_moveE)
_ZN40_INTERNAL_5d7b42f3_4_k_cu_0eebc74c_338494cuda3std6ranges3__45__cpo9iter_moveE:
	.zero		1
	.type		_ZN40_INTERNAL_5d7b42f3_4_k_cu_0eebc74c_338494cuda3std3__45__cpo5beginE,@object
	.size		_ZN40_INTERNAL_5d7b42f3_4_k_cu_0eebc74c_338494cuda3std3__45__cpo5beginE,(_ZN40_INTERNAL_5d7b42f3_4_k_cu_0eebc74c_338494cuda3std3__442_GLOBAL__N__5d7b42f3_4_k_cu_0eebc74c_338496ignoreE - _ZN40_INTERNAL_5d7b42f3_4_k_cu_0eebc74c_338494cuda3std3__45__cpo5beginE)
_ZN40_INTERNAL_5d7b42f3_4_k_cu_0eebc74c_338494cuda3std3__45__cpo5beginE:
	.zero		1
	.type		_ZN40_INTERNAL_5d7b42f3_4_k_cu_0eebc74c_338494cuda3std3__442_GLOBAL__N__5d7b42f3_4_k_cu_0eebc74c_338496ignoreE,@object
	.size		_ZN40_INTERNAL_5d7b42f3_4_k_cu_0eebc74c_338494cuda3std3__442_GLOBAL__N__5d7b42f3_4_k_cu_0eebc74c_338496ignoreE,(_ZN40_INTERNAL_5d7b42f3_4_k_cu_0eebc74c_338494cute7productE - _ZN40_INTERNAL_5d7b42f3_4_k_cu_0eebc74c_338494cuda3std3__442_GLOBAL__N__5d7b42f3_4_k_cu_0eebc74c_338496ignoreE)
_ZN40_INTERNAL_5d7b42f3_4_k_cu_0eebc74c_338494cuda3std3__442_GLOBAL__N__5d7b42f3_4_k_cu_0eebc74c_338496ignoreE:
	.zero		1
	.type		_ZN40_INTERNAL_5d7b42f3_4_k_cu_0eebc74c_338494cute7productE,@object
	.size		_ZN40_INTERNAL_5d7b42f3_4_k_cu_0eebc74c_338494cute7productE,(_ZN40_INTERNAL_5d7b42f3_4_k_cu_0eebc74c_338494cuda3std3__45__cpo3endE - _ZN40_INTERNAL_5d7b42f3_4_k_cu_0eebc74c_338494cute7productE)
_ZN40_INTERNAL_5d7b42f3_4_k_cu_0eebc74c_338494cute7productE:
	.zero		1
	.type		_ZN40_INTERNAL_5d7b42f3_4_k_cu_0eebc74c_338494cuda3std3__45__cpo3endE,@object
	.size		_ZN40_INTERNAL_5d7b42f3_4_k_cu_0eebc74c_338494cuda3std3__45__cpo3endE,(_ZN40_INTERNAL_5d7b42f3_4_k_cu_0eebc74c_338494cuda3std3__419piecewise_constructE - _ZN40_INTERNAL_5d7b42f3_4_k_cu_0eebc74c_338494cuda3std3__45__cpo3endE)
_ZN40_INTERNAL_5d7b42f3_4_k_cu_0eebc74c_338494cuda3std3__45__cpo3endE:
	.zero		1
	.type		_ZN40_INTERNAL_5d7b42f3_4_k_cu_0eebc74c_338494cuda3std3__419piecewise_constructE,@object
	.size		_ZN40_INTERNAL_5d7b42f3_4_k_cu_0eebc74c_338494cuda3std3__419piecewise_constructE,(_ZN40_INTERNAL_5d7b42f3_4_k_cu_0eebc74c_338494cuda3std3__45__cpo4cendE - _ZN40_INTERNAL_5d7b42f3_4_k_cu_0eebc74c_338494cuda3std3__419piecewise_constructE)
_ZN40_INTERNAL_5d7b42f3_4_k_cu_0eebc74c_338494cuda3std3__419piecewise_constructE:
	.zero		1
	.type		_ZN40_INTERNAL_5d7b42f3_4_k_cu_0eebc74c_338494cuda3std3__45__cpo4cendE,@object
	.size		_ZN40_INTERNAL_5d7b42f3_4_k_cu_0eebc74c_338494cuda3std3__45__cpo4cendE,(_ZN40_INTERNAL_5d7b42f3_4_k_cu_0eebc74c_338494cuda3std6ranges3__45__cpo4swapE - _ZN40_INTERNAL_5d7b42f3_4_k_cu_0eebc74c_338494cuda3std3__45__cpo4cendE)
_ZN40_INTERNAL_5d7b42f3_4_k_cu_0eebc74c_338494cuda3std3__45__cpo4cendE:
	.zero		1
	.type		_ZN40_INTERNAL_5d7b42f3_4_k_cu_0eebc74c_338494cuda3std6ranges3__45__cpo4swapE,@object
	.size		_ZN40_INTERNAL_5d7b42f3_4_k_cu_0eebc74c_338494cuda3std6ranges3__45__cpo4swapE,(.L_10 - _ZN40_INTERNAL_5d7b42f3_4_k_cu_0eebc74c_338494cuda3std6ranges3__45__cpo4swapE)
_ZN40_INTERNAL_5d7b42f3_4_k_cu_0eebc74c_338494cuda3std6ranges3__45__cpo4swapE:
	.zero		1
.L_10:


//--------------------- .nv.constant0._ZN7cutlass13device_kernelINS_4gemm6kernel13GemmUniversalIN4cute5tupleIJiiiiEEENS1_10collective13CollectiveMmaINS1_35MainloopSm100TmaUmmaWarpSpecializedILi3ELi2ELi2ENS5_IJNS4_1CILi1EEESB_SB_EEEEENS5_IJNSA_ILi128EEENSA_ILi256EEENSA_ILi32EEEEEEfNS5_IJlSB_lEEEfSI_NS4_8TiledMMAINS4_8MMA_AtomIJNS4_17SM100_MMA_TF32_SSINS_10tfloat32_tESM_fLi128ELi256ELNS4_4UMMA5MajorE0ELSO_0ELNSN_7ScaleInE0ELSP_0EEEEEENS4_6LayoutISC_NS5_IJNSA_ILi0EEEST_ST_EEEEENS5_IJNS4_10UnderscoreESW_SW_EEEEENS4_13SM90_TMA_LOADENS4_14ComposedLayoutINS4_7SwizzleILi3ELi4ELi3EEENS4_18smem_ptr_flag_bitsILi32EEENSS_INS5_IJNSA_ILi8EEESG_EEENS5_IJSG_SB_EEEEEEEvNS4_8identityESZ_S19_vS1A_EENS_8epilogue10collective18CollectiveEpilogueINS1C_23Sm100TmaWarpSpecializedILi4ELi2ELi32ELb1ELb0EEEJSH_NS5_IJNSS_ISE_SB_EENSS_ISG_SB_EEEEEfSI_fSI_NS1C_6fusion15FusionCallbacksIS1G_NS1K_17LinearCombinationIffffLNS_15FloatRoundStyleE2EEESH_S1J_JEEENS4_5SM1004TMEM4LOAD26SM100_TMEM_LOAD_32dp32b32xESZ_S19_NS4_39AutoVectorizingCopyWithAssumedAlignmentILi128EEENS4_14SM90_TMA_STOREES19_S1V_S1V_EEEvvEEEEvNT_6ParamsE --------------------------
	.section	.nv.constant0._ZN7cutlass13device_kernelINS_4gemm6kernel13GemmUniversalIN4cute5tupleIJiiiiEEENS1_10collective13CollectiveMmaINS1_35MainloopSm100TmaUmmaWarpSpecializedILi3ELi2ELi2ENS5_IJNS4_1CILi1EEESB_SB_EEEEENS5_IJNSA_ILi128EEENSA_ILi256EEENSA_ILi32EEEEEEfNS5_IJlSB_lEEEfSI_NS4_8TiledMMAINS4_8MMA_AtomIJNS4_17SM100_MMA_TF32_SSINS_10tfloat32_tESM_fLi128ELi256ELNS4_4UMMA5MajorE0ELSO_0ELNSN_7ScaleInE0ELSP_0EEEEEENS4_6LayoutISC_NS5_IJNSA_ILi0EEEST_ST_EEEEENS5_IJNS4_10UnderscoreESW_SW_EEEEENS4_13SM90_TMA_LOADENS4_14ComposedLayoutINS4_7SwizzleILi3ELi4ELi3EEENS4_18smem_ptr_flag_bitsILi32EEENSS_INS5_IJNSA_ILi8EEESG_EEENS5_IJSG_SB_EEEEEEEvNS4_8identityESZ_S19_vS1A_EENS_8epilogue10collective18CollectiveEpilogueINS1C_23Sm100TmaWarpSpecializedILi4ELi2ELi32ELb1ELb0EEEJSH_NS5_IJNSS_ISE_SB_EENSS_ISG_SB_EEEEEfSI_fSI_NS1C_6fusion15FusionCallbacksIS1G_NS1K_17LinearCombinationIffffLNS_15FloatRoundStyleE2EEESH_S1J_JEEENS4_5SM1004TMEM4LOAD26SM100_TMEM_LOAD_32dp32b32xESZ_S19_NS4_39AutoVectorizingCopyWithAssumedAlignmentILi128EEENS4_14SM90_TMA_STOREES19_S1V_S1V_EEEvvEEEEvNT_6ParamsE,"a",@progbits
	.sectionflags	@""
	.align	4
.nv.constant0._ZN7cutlass13device_kernelINS_4gemm6kernel13GemmUniversalIN4cute5tupleIJiiiiEEENS1_10collective13CollectiveMmaINS1_35MainloopSm100TmaUmmaWarpSpecializedILi3ELi2ELi2ENS5_IJNS4_1CILi1EEESB_SB_EEEEENS5_IJNSA_ILi128EEENSA_ILi256EEENSA_ILi32EEEEEEfNS5_IJlSB_lEEEfSI_NS4_8TiledMMAINS4_8MMA_AtomIJNS4_17SM100_MMA_TF32_SSINS_10tfloat32_tESM_fLi128ELi256ELNS4_4UMMA5MajorE0ELSO_0ELNSN_7ScaleInE0ELSP_0EEEEEENS4_6LayoutISC_NS5_IJNSA_ILi0EEEST_ST_EEEEENS5_IJNS4_10UnderscoreESW_SW_EEEEENS4_13SM90_TMA_LOADENS4_14ComposedLayoutINS4_7SwizzleILi3ELi4ELi3EEENS4_18smem_ptr_flag_bitsILi32EEENSS_INS5_IJNSA_ILi8EEESG_EEENS5_IJSG_SB_EEEEEEEvNS4_8identityESZ_S19_vS1A_EENS_8epilogue10collective18CollectiveEpilogueINS1C_23Sm100TmaWarpSpecializedILi4ELi2ELi32ELb1ELb0EEEJSH_NS5_IJNSS_ISE_SB_EENSS_ISG_SB_EEEEEfSI_fSI_NS1C_6fusion15FusionCallbacksIS1G_NS1K_17LinearCombinationIffffLNS_15FloatRoundStyleE2EEESH_S1J_JEEENS4_5SM1004TMEM4LOAD26SM100_TMEM_LOAD_32dp32b32xESZ_S19_NS4_39AutoVectorizingCopyWithAssumedAlignmentILi128EEENS4_14SM90_TMA_STOREES19_S1V_S1V_EEEvvEEEEvNT_6ParamsE:
	.zero		2944


//--------------------- SYMBOLS --------------------------

	.type		.nv.reservedSmem.offset0,@object
	.size		.nv.reservedSmem.offset0,0x4
	.type		.nv.reservedSmem.cap,@object
	.size		.nv.reservedSmem.cap,0x4
	.type		__assertfail,@function
